	.headerflags	@"EF_CUDA_TEXMODE_UNIFIED EF_CUDA_64BIT_ADDRESS EF_CUDA_ACCELERATORS EF_CUDA_SM90 EF_CUDA_VIRTUAL_SM(EF_CUDA_SM90)"
	.elftype	@"ET_EXEC"


//--------------------- .nv.info                  --------------------------
	.section	.nv.info,"",@"SHT_CUDA_INFO"
	.align	4


	//----- nvinfo : EIATTR_REGCOUNT
	.align		4
        /*0000*/ 	.byte	0x04, 0x2f
        /*0002*/ 	.short	(.L_3 - .L_2)
	.align		4
.L_2:
        /*0004*/ 	.word	index@(triton_poi_fused__native_batch_norm_legit_no_training_relu_9)
        /*0008*/ 	.word	0x00000028


	//----- nvinfo : EIATTR_MIN_STACK_SIZE
	.align		4
.L_3:
        /*000c*/ 	.byte	0x04, 0x12
        /*000e*/ 	.short	(.L_5 - .L_4)
	.align		4
.L_4:
        /*0010*/ 	.word	index@(triton_poi_fused__native_batch_norm_legit_no_training_relu_9)
        /*0014*/ 	.word	0x00000000


	//----- nvinfo : EIATTR_FRAME_SIZE
	.align		4
.L_5:
        /*0018*/ 	.byte	0x04, 0x11
        /*001a*/ 	.short	(.L_7 - .L_6)
	.align		4
.L_6:
        /*001c*/ 	.word	index@(triton_poi_fused__native_batch_norm_legit_no_training_relu_9)
        /*0020*/ 	.word	0x00000000


	//----- nvinfo : EIATTR_MIN_STACK_SIZE
	.align		4
.L_7:
        /*0024*/ 	.byte	0x04, 0x12
        /*0026*/ 	.short	(.L_9 - .L_8)
	.align		4
.L_8:
        /*0028*/ 	.word	index@(triton_poi_fused__native_batch_norm_legit_no_training_relu_9)
        /*002c*/ 	.word	0x00000000
.L_9:


//--------------------- .nv.info.triton_poi_fused__native_batch_norm_legit_no_training_relu_9 --------------------------
	.section	.nv.info.triton_poi_fused__native_batch_norm_legit_no_training_relu_9,"",@"SHT_CUDA_INFO"
	.sectionflags	@""
	.align	4


	//----- nvinfo : EIATTR_CUDA_API_VERSION
	.align		4
        /*0000*/ 	.byte	0x04, 0x37
        /*0002*/ 	.short	(.L_11 - .L_10)
.L_10:
        /*0004*/ 	.word	0x0000007c


	//----- nvinfo : EIATTR_KPARAM_INFO
	.align		4
.L_11:
        /*0008*/ 	.byte	0x04, 0x17
        /*000a*/ 	.short	(.L_13 - .L_12)
.L_12:
        /*000c*/ 	.word	0x00000000
        /*0010*/ 	.short	0x0007
        /*0012*/ 	.short	0x0034
        /*0014*/ 	.byte	0x00, 0xf0, 0x11, 0x00


	//----- nvinfo : EIATTR_KPARAM_INFO
	.align		4
.L_13:
        /*0018*/ 	.byte	0x04, 0x17
        /*001a*/ 	.short	(.L_15 - .L_14)
.L_14:
        /*001c*/ 	.word	0x00000000
        /*0020*/ 	.short	0x0006
        /*0022*/ 	.short	0x0030
        /*0024*/ 	.byte	0x00, 0xf0, 0x11, 0x00


	//----- nvinfo : EIATTR_KPARAM_INFO
	.align		4
.L_15:
        /*0028*/ 	.byte	0x04, 0x17
        /*002a*/ 	.short	(.L_17 - .L_16)
.L_16:
        /*002c*/ 	.word	0x00000000
        /*0030*/ 	.short	0x0005
        /*0032*/ 	.short	0x0028
        /*0034*/ 	.byte	0x00, 0xf4, 0x21, 0x00


	//----- nvinfo : EIATTR_KPARAM_INFO
	.align		4
.L_17:
        /*0038*/ 	.byte	0x04, 0x17
        /*003a*/ 	.short	(.L_19 - .L_18)
.L_18:
        /*003c*/ 	.word	0x00000000
        /*0040*/ 	.short	0x0004
        /*0042*/ 	.short	0x0020
        /*0044*/ 	.byte	0x00, 0xf4, 0x21, 0x00


	//----- nvinfo : EIATTR_KPARAM_INFO
	.align		4
.L_19:
        /*0048*/ 	.byte	0x04, 0x17
        /*004a*/ 	.short	(.L_21 - .L_20)
.L_20:
        /*004c*/ 	.word	0x00000000
        /*0050*/ 	.short	0x0003
        /*0052*/ 	.short	0x0018
        /*0054*/ 	.byte	0x00, 0xf4, 0x21, 0x00


	//----- nvinfo : EIATTR_KPARAM_INFO
	.align		4
.L_21:
        /*0058*/ 	.byte	0x04, 0x17
        /*005a*/ 	.short	(.L_23 - .L_22)
.L_22:
        /*005c*/ 	.word	0x00000000
        /*0060*/ 	.short	0x0002
        /*0062*/ 	.short	0x0010
        /*0064*/ 	.byte	0x00, 0xf4, 0x21, 0x00


	//----- nvinfo : EIATTR_KPARAM_INFO
	.align		4
.L_23:
        /*0068*/ 	.byte	0x04, 0x17
        /*006a*/ 	.short	(.L_25 - .L_24)
.L_24:
        /*006c*/ 	.word	0x00000000
        /*0070*/ 	.short	0x0001
        /*0072*/ 	.short	0x0008
        /*0074*/ 	.byte	0x00, 0xf4, 0x21, 0x00


	//----- nvinfo : EIATTR_KPARAM_INFO
	.align		4
.L_25:
        /*0078*/ 	.byte	0x04, 0x17
        /*007a*/ 	.short	(.L_27 - .L_26)
.L_26:
        /*007c*/ 	.word	0x00000000
        /*0080*/ 	.short	0x0000
        /*0082*/ 	.short	0x0000
        /*0084*/ 	.byte	0x00, 0xf4, 0x21, 0x00


	//----- nvinfo : EIATTR_SPARSE_MMA_MASK
	.align		4
.L_27:
        /*0088*/ 	.byte	0x03, 0x50
        /*008a*/ 	.short	0x0000


	//----- nvinfo : EIATTR_MAXREG_COUNT
	.align		4
        /*008c*/ 	.byte	0x03, 0x1b
        /*008e*/ 	.short	0x00ff


	//----- nvinfo : EIATTR_EXIT_INSTR_OFFSETS
	.align		4
        /*0090*/ 	.byte	0x04, 0x1c
        /*0092*/ 	.short	(.L_29 - .L_28)


	//   ....[0]....
.L_28:
        /*0094*/ 	.word	0x00001de0


	//   ....[1]....
        /*0098*/ 	.word	0x00001e80


	//----- nvinfo : EIATTR_REQNTID
	.align		4
.L_29:
        /*009c*/ 	.byte	0x04, 0x10
        /*009e*/ 	.short	(.L_31 - .L_30)
.L_30:
        /*00a0*/ 	.word	0x00000100
        /*00a4*/ 	.word	0x00000001
        /*00a8*/ 	.word	0x00000001


	//----- nvinfo : EIATTR_CBANK_PARAM_SIZE
	.align		4
.L_31:
        /*00ac*/ 	.byte	0x03, 0x19
        /*00ae*/ 	.short	0x0038


	//----- nvinfo : EIATTR_PARAM_CBANK
	.align		4
        /*00b0*/ 	.byte	0x04, 0x0a
        /*00b2*/ 	.short	(.L_33 - .L_32)
	.align		4
.L_32:
        /*00b4*/ 	.word	index@(.nv.constant0.triton_poi_fused__native_batch_norm_legit_no_training_relu_9)
        /*00b8*/ 	.short	0x0210
        /*00ba*/ 	.short	0x0038


	//----- nvinfo : EIATTR_SW_WAR
	.align		4
.L_33:
        /*00bc*/ 	.byte	0x04, 0x36
        /*00be*/ 	.short	(.L_35 - .L_34)
.L_34:
        /*00c0*/ 	.word	0x00000008
.L_35:


//--------------------- .nv.callgraph             --------------------------
	.section	.nv.callgraph,"",@"SHT_CUDA_CALLGRAPH"
	.align	4
	.sectionentsize	8
	.align		4
        /*0000*/ 	.word	0x00000000
	.align		4
        /*0004*/ 	.word	0xffffffff
	.align		4
        /*0008*/ 	.word	0x00000000
	.align		4
        /*000c*/ 	.word	0xfffffffe
	.align		4
        /*0010*/ 	.word	0x00000000
	.align		4
        /*0014*/ 	.word	0xfffffffd
	.align		4
        /*0018*/ 	.word	0x00000000
	.align		4
        /*001c*/ 	.word	0xfffffffc


//--------------------- .nv.constant4             --------------------------
	.section	.nv.constant4,"a",@progbits
	.align	8
	.align		8
.nv.constant4:
        /*0000*/ 	.dword	_$_str
	.align		8
        /*0008*/ 	.dword	_$_str_$_2


//--------------------- .text.triton_poi_fused__native_batch_norm_legit_no_training_relu_9 --------------------------
	.section	.text.triton_poi_fused__native_batch_norm_legit_no_training_relu_9,"ax",@progbits
	.sectionflags	@"SHF_BARRIERS=1"
	.align	128
        .global         triton_poi_fused__native_batch_norm_legit_no_training_relu_9
        .type           triton_poi_fused__native_batch_norm_legit_no_training_relu_9,@function
        .size           triton_poi_fused__native_batch_norm_legit_no_training_relu_9,(.L_x_1 - triton_poi_fused__native_batch_norm_legit_no_training_relu_9)
        .other          triton_poi_fused__native_batch_norm_legit_no_training_relu_9,@"STO_CUDA_ENTRY STV_DEFAULT"
triton_poi_fused__native_batch_norm_legit_no_training_relu_9:
.text.triton_poi_fused__native_batch_norm_legit_no_training_relu_9:
[----:B------:R-:W0:Y:S01]  /*0000*/  LDC R1, c[0x0][0x28] ;  /* 0x00000a00ff017b82 */ /* 0x000e220000000800 */
[----:B------:R-:W1:Y:S01]  /*0010*/  S2R R28, SR_CTAID.Y ;  /* 0x00000000001c7919 */ /* 0x000e620000002600 */
[----:B------:R-:W-:Y:S01]  /*0020*/  ULDC.64 UR6, c[0x0][0x208] ;  /* 0x0000820000067ab9 */ /* 0x000fe20000000a00 */
[----:B------:R-:W-:Y:S02]  /*0030*/  CS2R R8, SRZ ;  /* 0x0000000000087805 */ /* 0x000fe4000001ff00 */
[----:B------:R-:W-:Y:S01]  /*0040*/  CS2R R10, SRZ ;  /* 0x00000000000a7805 */ /* 0x000fe2000001ff00 */
[----:B------:R-:W2:Y:S01]  /*0050*/  S2R R24, SR_TID.X ;  /* 0x0000000000187919 */ /* 0x000ea20000002100 */
[----:B------:R-:W-:Y:S02]  /*0060*/  CS2R R20, SRZ ;  /* 0x0000000000147805 */ /* 0x000fe4000001ff00 */
[----:B------:R-:W-:Y:S01]  /*0070*/  CS2R R22, SRZ ;  /* 0x0000000000167805 */ /* 0x000fe2000001ff00 */
[----:B------:R-:W3:Y:S01]  /*0080*/  S2R R25, SR_CTAID.X ;  /* 0x0000000000197919 */ /* 0x000ee20000002500 */
[----:B-1----:R-:W-:-:S02]  /*0090*/  IMAD.SHL.U32 R28, R28, 0x40, RZ ;  /* 0x000000401c1c7824 */ /* 0x002fc400078e00ff */
[----:B--2---:R-:W-:Y:S01]  /*00a0*/  IMAD.SHL.U32 R3, R24, 0x4, RZ ;  /* 0x0000000418037824 */ /* 0x004fe200078e00ff */
[----:B------:R-:W-:Y:S01]  /*00b0*/  SHF.R.U32.HI R0, RZ, 0x4, R24 ;  /* 0x00000004ff007819 */ /* 0x000fe20000011618 */
[----:B---3--:R-:W-:-:S03]  /*00c0*/  IMAD.SHL.U32 R25, R25, 0x40, RZ ;  /* 0x0000004019197824 */ /* 0x008fc600078e00ff */
[----:B------:R-:W-:Y:S02]  /*00d0*/  LOP3.LUT R3, R28, 0x3c, R3, 0xf8, !PT ;  /* 0x0000003c1c037812 */ /* 0x000fe400078ef803 */
[----:B------:R-:W-:Y:S02]  /*00e0*/  SGXT.U32 R0, R0, 0x4 ;  /* 0x000000040000781a */ /* 0x000fe40000000000 */
[C---:B------:R-:W-:Y:S01]  /*00f0*/  ISETP.GE.AND P0, PT, R3.reuse, 0x300, PT ;  /* 0x000003000300780c */ /* 0x040fe20003f06270 */
[----:B------:R-:W-:Y:S01]  /*0100*/  IMAD.HI R2, R3, 0x2aaaaaab, RZ ;  /* 0x2aaaaaab03027827 */ /* 0x000fe200078e02ff */
[----:B------:R-:W-:Y:S02]  /*0110*/  LOP3.LUT R6, R25, 0x10, R0, 0xfe, !PT ;  /* 0x0000001019067812 */ /* 0x000fe400078efe00 */
[----:B------:R-:W-:Y:S02]  /*0120*/  LOP3.LUT R7, R25, 0x30, R0, 0xfe, !PT ;  /* 0x0000003019077812 */ /* 0x000fe400078efe00 */
[----:B------:R-:W-:-:S02]  /*0130*/  SHF.R.U32.HI R5, RZ, 0x1f, R2 ;  /* 0x0000001fff057819 */ /* 0x000fc40000011602 */
[----:B------:R-:W-:Y:S02]  /*0140*/  ISETP.LT.AND P2, PT, R6, 0x3c1, !P0 ;  /* 0x000003c10600780c */ /* 0x000fe40004741270 */
[----:B------:R-:W-:Y:S02]  /*0150*/  LEA.HI.SX32 R2, R2, R5, 0x1b ;  /* 0x0000000502027211 */ /* 0x000fe400078fdaff */
[----:B------:R-:W-:Y:S01]  /*0160*/  LOP3.LUT R6, R25, 0x20, R0, 0xfe, !PT ;  /* 0x0000002019067812 */ /* 0x000fe200078efe00 */
[----:B------:R-:W1:Y:S01]  /*0170*/  LDC.64 R4, c[0x0][0x210] ;  /* 0x00008400ff047b82 */ /* 0x000e620000000a00 */
[----:B------:R-:W-:Y:S01]  /*0180*/  LOP3.LUT R0, R25, R0, RZ, 0xfc, !PT ;  /* 0x0000000019007212 */ /* 0x000fe200078efcff */
[----:B------:R-:W-:Y:S01]  /*0190*/  IMAD R29, R2, -0xc0, R3 ;  /* 0xffffff40021d7824 */ /* 0x000fe200078e0203 */
[----:B------:R-:W-:Y:S02]  /*01a0*/  ISETP.LT.AND P3, PT, R6, 0x3c1, !P0 ;  /* 0x000003c10600780c */ /* 0x000fe40004761270 */
[----:B------:R-:W-:Y:S01]  /*01b0*/  ISETP.LT.AND P1, PT, R0, 0x3c1, !P0 ;  /* 0x000003c10000780c */ /* 0x000fe20004721270 */
[----:B------:R-:W-:Y:S01]  /*01c0*/  IMAD R3, R2, 0x2d0c0, R29 ;  /* 0x0002d0c002037824 */ /* 0x000fe200078e021d */
[----:B------:R-:W-:-:S03]  /*01d0*/  ISETP.LT.AND P4, PT, R7, 0x3c1, !P0 ;  /* 0x000003c10700780c */ /* 0x000fc60004781270 */
[----:B------:R-:W-:Y:S02]  /*01e0*/  IMAD R17, R0, 0xc0, R3 ;  /* 0x000000c000117824 */ /* 0x000fe400078e0203 */
[----:B------:R-:W2:Y:S02]  /*01f0*/  LDC.64 R2, c[0x0][0x218] ;  /* 0x00008600ff027b82 */ /* 0x000ea40000000a00 */
[C---:B------:R-:W-:Y:S02]  /*0200*/  VIADD R19, R17.reuse, 0xc00 ;  /* 0x00000c0011137836 */ /* 0x040fe40000000000 */
[C---:B------:R-:W-:Y:S02]  /*0210*/  VIADD R27, R17.reuse, 0x1800 ;  /* 0x00001800111b7836 */ /* 0x040fe40000000000 */
[----:B------:R-:W-:Y:S01]  /*0220*/  VIADD R31, R17, 0x2400 ;  /* 0x00002400111f7836 */ /* 0x000fe20000000000 */
[----:B------:R-:W-:Y:S02]  /*0230*/  LOP3.LUT R0, R25, 0x3f, R24, 0xf8, !PT ;  /* 0x0000003f19007812 */ /* 0x000fe400078ef818 */
[----:B------:R-:W-:-:S02]  /*0240*/  SHF.R.U32.HI R25, RZ, 0x6, R24 ;  /* 0x00000006ff197819 */ /* 0x000fc40000011618 */
[----:B------:R-:W-:Y:S01]  /*0250*/  CS2R R6, SRZ ;  /* 0x0000000000067805 */ /* 0x000fe2000001ff00 */
[----:B-1----:R-:W-:-:S04]  /*0260*/  IMAD.WIDE R16, R17, 0x4, R4 ;  /* 0x0000000411107825 */ /* 0x002fc800078e0204 */
[----:B--2---:R-:W-:Y:S01]  /*0270*/  IMAD.WIDE R32, R29, 0x4, R2 ;  /* 0x000000041d207825 */ /* 0x004fe200078e0202 */
[----:B------:R-:W-:Y:S01]  /*0280*/  SGXT.U32 R25, R25, 0x2 ;  /* 0x000000021919781a */ /* 0x000fe20000000000 */
[----:B------:R-:W1:Y:S01]  /*0290*/  LDC.64 R2, c[0x0][0x220] ;  /* 0x00008800ff027b82 */ /* 0x000e620000000a00 */
[----:B------:R-:W2:Y:S01]  /*02a0*/  @P1 LDG.E.EL.128 R8, desc[UR6][R16.64] ;  /* 0x0000000610081981 */ /* 0x000ea2000c2e1d00 */
[----:B------:R-:W-:-:S04]  /*02b0*/  IMAD.WIDE R18, R19, 0x4, R4 ;  /* 0x0000000413127825 */ /* 0x000fc800078e0204 */
[----:B------:R-:W-:-:S04]  /*02c0*/  IMAD.WIDE R26, R27, 0x4, R4 ;  /* 0x000000041b1a7825 */ /* 0x000fc800078e0204 */
[----:B------:R-:W-:Y:S01]  /*02d0*/  IMAD.WIDE R30, R31, 0x4, R4 ;  /* 0x000000041f1e7825 */ /* 0x000fe200078e0204 */
[----:B------:R-:W-:Y:S02]  /*02e0*/  CS2R R4, SRZ ;  /* 0x0000000000047805 */ /* 0x000fe4000001ff00 */
[----:B------:R-:W-:Y:S02]  /*02f0*/  LOP3.LUT R28, R25, R28, RZ, 0xfc, !PT ;  /* 0x0000001c191c7212 */ /* 0x000fe400078efcff */
[----:B------:R-:W-:Y:S01]  /*0300*/  CS2R R24, SRZ ;  /* 0x0000000000187805 */ /* 0x000fe2000001ff00 */
[----:B------:R-:W3:Y:S04]  /*0310*/  @P2 LDG.E.EL.128 R20, desc[UR6][R18.64] ;  /* 0x0000000612142981 */ /* 0x000ee8000c2e1d00 */
[----:B------:R4:W5:Y:S01]  /*0320*/  @P3 LDG.E.EL.128 R4, desc[UR6][R26.64] ;  /* 0x000000061a043981 */ /* 0x000962000c2e1d00 */
[----:B-1----:R-:W-:Y:S01]  /*0330*/  IMAD.WIDE R2, R29, 0x4, R2 ;  /* 0x000000041d027825 */ /* 0x002fe200078e0202 */
[----:B0---4-:R-:W-:-:S02]  /*0340*/  CS2R R26, SRZ ;  /* 0x00000000001a7805 */ /* 0x011fc4000001ff00 */
[----:B------:R-:W-:Y:S02]  /*0350*/  CS2R R12, SRZ ;  /* 0x00000000000c7805 */ /* 0x000fe4000001ff00 */
[----:B------:R-:W-:Y:S02]  /*0360*/  CS2R R14, SRZ ;  /* 0x00000000000e7805 */ /* 0x000fe4000001ff00 */
[----:B------:R-:W-:Y:S02]  /*0370*/  CS2R R16, SRZ ;  /* 0x0000000000107805 */ /* 0x000fe4000001ff00 */
[----:B------:R-:W-:Y:S01]  /*0380*/  CS2R R18, SRZ ;  /* 0x0000000000127805 */ /* 0x000fe2000001ff00 */
[----:B------:R0:W4:Y:S04]  /*0390*/  @!P0 LDG.E.EL.128 R24, desc[UR6][R2.64] ;  /* 0x0000000602188981 */ /* 0x000128000c2e1d00 */
[----:B------:R-:W2:Y:S04]  /*03a0*/  @P4 LDG.E.EL.128 R12, desc[UR6][R30.64] ;  /* 0x000000061e0c4981 */ /* 0x000ea8000c2e1d00 */
[----:B------:R-:W2:Y:S01]  /*03b0*/  @!P0 LDG.E.EL.128 R16, desc[UR6][R32.64] ;  /* 0x0000000620108981 */ /* 0x000ea2000c2e1d00 */
[----:B0-----:R-:W-:-:S02]  /*03c0*/  IMAD.MOV.U32 R2, RZ, RZ, 0x3e800000 ;  /* 0x3e800000ff027424 */ /* 0x001fc400078e00ff */
[----:B----4-:R-:W-:Y:S01]  /*03d0*/  FADD R24, R24, 0.0010000000474974513054 ;  /* 0x3a83126f18187421 */ /* 0x010fe20000000000 */
[----:B------:R-:W-:-:S05]  /*03e0*/  FADD R27, R27, 0.0010000000474974513054 ;  /* 0x3a83126f1b1b7421 */ /* 0x000fca0000000000 */
[----:B------:R-:W0:Y:S01]  /*03f0*/  MUFU.SQRT R24, R24 ;  /* 0x0000001800187308 */ /* 0x000e220000002000 */
[C---:B--2---:R-:W-:Y:S01]  /*0400*/  FADD R8, -R16.reuse, R8 ;  /* 0x0000000810087221 */ /* 0x044fe20000000100 */
[C---:B---3--:R-:W-:Y:S01]  /*0410*/  FADD R20, -R16.reuse, R20 ;  /* 0x0000001410147221 */ /* 0x048fe20000000100 */
[C---:B-----5:R-:W-:Y:S01]  /*0420*/  FADD R4, -R16.reuse, R4 ;  /* 0x0000000410047221 */ /* 0x060fe20000000100 */
[----:B------:R-:W-:Y:S01]  /*0430*/  FADD R12, -R16, R12 ;  /* 0x0000000c100c7221 */ /* 0x000fe20000000100 */
[C---:B------:R-:W-:Y:S01]  /*0440*/  FADD R10, -R18.reuse, R10 ;  /* 0x0000000a120a7221 */ /* 0x040fe20000000100 */
[C---:B------:R-:W-:Y:S01]  /*0450*/  FADD R16, -R18.reuse, R22 ;  /* 0x0000001612107221 */ /* 0x040fe20000000100 */
[C---:B------:R-:W-:Y:S01]  /*0460*/  FADD R6, -R18.reuse, R6 ;  /* 0x0000000612067221 */ /* 0x040fe20000000100 */
[----:B------:R-:W-:Y:S02]  /*0470*/  FADD R18, -R18, R14 ;  /* 0x0000000e12127221 */ /* 0x000fe40000000100 */
[----:B------:R-:W1:Y:S01]  /*0480*/  MUFU.SQRT R14, R27 ;  /* 0x0000001b000e7308 */ /* 0x000e620000002000 */
[----:B------:R-:W-:Y:S01]  /*0490*/  FADD R26, R26, 0.0010000000474974513054 ;  /* 0x3a83126f1a1a7421 */ /* 0x000fe20000000000 */
[C---:B------:R-:W-:Y:S01]  /*04a0*/  FADD R9, -R17.reuse, R9 ;  /* 0x0000000911097221 */ /* 0x040fe20000000100 */
[C---:B------:R-:W-:Y:S01]  /*04b0*/  FADD R21, -R17.reuse, R21 ;  /* 0x0000001511157221 */ /* 0x040fe20000000100 */
[C---:B------:R-:W-:Y:S01]  /*04c0*/  FADD R5, -R17.reuse, R5 ;  /* 0x0000000511057221 */ /* 0x040fe20000000100 */
[----:B------:R-:W-:Y:S01]  /*04d0*/  FADD R13, -R17, R13 ;  /* 0x0000000d110d7221 */ /* 0x000fe20000000100 */
[----:B0-----:R-:W-:-:S02]  /*04e0*/  FSETP.GT.AND P6, PT, R24, 8.50705917302346158658e+37, PT ;  /* 0x7e8000001800780b */ /* 0x001fc40003fc4000 */
[----:B------:R-:W0:Y:S01]  /*04f0*/  MUFU.SQRT R17, R26 ;  /* 0x0000001a00117308 */ /* 0x000e220000002000 */
[----:B------:R-:W-:Y:S01]  /*0500*/  FADD R25, R25, 0.0010000000474974513054 ;  /* 0x3a83126f19197421 */ /* 0x000fe20000000000 */
[----:B------:R-:W-:Y:S02]  /*0510*/  FSETP.GEU.AND P1, PT, R24, 1.175494350822287508e-38, PT ;  /* 0x008000001800780b */ /* 0x000fe40003f2e000 */
[----:B-1----:R-:W-:-:S04]  /*0520*/  FSETP.GT.AND P4, PT, R14, 8.50705917302346158658e+37, PT ;  /* 0x7e8000000e00780b */ /* 0x002fc80003f84000 */
[----:B------:R-:W1:Y:S01]  /*0530*/  MUFU.SQRT R25, R25 ;  /* 0x0000001900197308 */ /* 0x000e620000002000 */
[----:B------:R-:W-:Y:S02]  /*0540*/  FSETP.GEU.AND P5, PT, R14, 1.175494350822287508e-38, PT ;  /* 0x008000000e00780b */ /* 0x000fe40003fae000 */
[----:B------:R-:W-:Y:S01]  /*0550*/  FSEL R30, R2, 1, P6 ;  /* 0x3f800000021e7808 */ /* 0x000fe20003000000 */
[----:B------:R-:W-:Y:S01]  /*0560*/  @P6 FMUL R24, R24, 0.25 ;  /* 0x3e80000018186820 */ /* 0x000fe20000400000 */
[----:B0-----:R-:W-:-:S03]  /*0570*/  FSETP.GT.AND P6, PT, R17, 8.50705917302346158658e+37, PT ;  /* 0x7e8000001100780b */ /* 0x001fc60003fc4000 */
[----:B------:R-:W-:Y:S01]  /*0580*/  @!P1 FMUL R24, R24, 16777216 ;  /* 0x4b80000018189820 */ /* 0x000fe20000400000 */
[----:B------:R-:W-:Y:S01]  /*0590*/  @!P1 FMUL R30, R30, 16777216 ;  /* 0x4b8000001e1e9820 */ /* 0x000fe20000400000 */
[----:B------:R-:W-:Y:S01]  /*05a0*/  FSETP.GEU.AND P1, PT, R17, 1.175494350822287508e-38, PT ;  /* 0x008000001100780b */ /* 0x000fe20003f2e000 */
[----:B------:R-:W-:Y:S01]  /*05b0*/  @P4 FMUL R14, R14, 0.25 ;  /* 0x3e8000000e0e4820 */ /* 0x000fe20000400000 */
[----:B-1----:R-:W-:-:S03]  /*05c0*/  FSETP.GT.AND P2, PT, R25, 8.50705917302346158658e+37, PT ;  /* 0x7e8000001900780b */ /* 0x002fc60003f44000 */
[----:B------:R-:W-:Y:S01]  /*05d0*/  @!P5 FMUL R14, R14, 16777216 ;  /* 0x4b8000000e0ed820 */ /* 0x000fe20000400000 */
[----:B------:R-:W-:Y:S02]  /*05e0*/  FSETP.GEU.AND P3, PT, R25, 1.175494350822287508e-38, PT ;  /* 0x008000001900780b */ /* 0x000fe40003f6e000 */
[----:B------:R-:W-:-:S03]  /*05f0*/  @P6 FMUL R17, R17, 0.25 ;  /* 0x3e80000011116820 */ /* 0x000fc60000400000 */
[----:B------:R-:W0:Y:S01]  /*0600*/  MUFU.RCP R14, R14 ;  /* 0x0000000e000e7308 */ /* 0x000e220000001000 */
[C---:B------:R-:W-:Y:S01]  /*0610*/  FADD R11, -R19.reuse, R11 ;  /* 0x0000000b130b7221 */ /* 0x040fe20000000100 */
[C---:B------:R-:W-:Y:S01]  /*0620*/  FADD R22, -R19.reuse, R23 ;  /* 0x0000001713167221 */ /* 0x040fe20000000100 */
[----:B------:R-:W-:Y:S01]  /*0630*/  FADD R7, -R19, R7 ;  /* 0x0000000713077221 */ /* 0x000fe20000000100 */
[----:B------:R-:W-:Y:S01]  /*0640*/  @!P1 FMUL R17, R17, 16777216 ;  /* 0x4b80000011119820 */ /* 0x000fe20000400000 */
[----:B------:R-:W-:Y:S01]  /*0650*/  FADD R19, -R19, R15 ;  /* 0x0000000f13137221 */ /* 0x000fe20000000100 */
[----:B------:R-:W-:Y:S01]  /*0660*/  FSEL R15, R2, 1, P4 ;  /* 0x3f800000020f7808 */ /* 0x000fe20002000000 */
[----:B------:R-:W-:-:S03]  /*0670*/  @P2 FMUL R25, R25, 0.25 ;  /* 0x3e80000019192820 */ /* 0x000fc60000400000 */
[----:B------:R-:W1:Y:S01]  /*0680*/  MUFU.RCP R17, R17 ;  /* 0x0000001100117308 */ /* 0x000e620000001000 */
[----:B------:R-:W-:Y:S01]  /*0690*/  @!P5 FMUL R15, R15, 16777216 ;  /* 0x4b8000000f0fd820 */ /* 0x000fe20000400000 */
[----:B------:R-:W-:-:S03]  /*06a0*/  @!P3 FMUL R25, R25, 16777216 ;  /* 0x4b8000001919b820 */ /* 0x000fc60000400000 */
[----:B0-----:R-:W-:Y:S01]  /*06b0*/  FMUL R26, R14, R15 ;  /* 0x0000000f0e1a7220 */ /* 0x001fe20000400000 */
[C---:B------:R-:W-:Y:S02]  /*06c0*/  FSEL R14, R2.reuse, 1, P6 ;  /* 0x3f800000020e7808 */ /* 0x040fe40003000000 */
[----:B------:R1:W0:Y:S01]  /*06d0*/  MUFU.RCP R34, R25 ;  /* 0x0000001900227308 */ /* 0x0002220000001000 */
[----:B------:R-:W-:Y:S02]  /*06e0*/  FSEL R3, R2, 1, P2 ;  /* 0x3f80000002037808 */ /* 0x000fe40001000000 */
[----:B------:R-:W-:-:S03]  /*06f0*/  @!P1 FMUL R14, R14, 16777216 ;  /* 0x4b8000000e0e9820 */ /* 0x000fc60000400000 */
[----:B------:R-:W-:Y:S01]  /*0700*/  @!P3 FMUL R3, R3, 16777216 ;  /* 0x4b8000000303b820 */ /* 0x000fe20000400000 */
[----:B-1----:R-:W-:Y:S01]  /*0710*/  FMUL R25, R17, R14 ;  /* 0x0000000e11197220 */ /* 0x002fe20000400000 */
[----:B------:R1:W2:Y:S03]  /*0720*/  MUFU.RCP R27, R24 ;  /* 0x00000018001b7308 */ /* 0x0002a60000001000 */
[----:B------:R-:W-:Y:S01]  /*0730*/  FMUL R15, R25, R6 ;  /* 0x00000006190f7220 */ /* 0x000fe20000400000 */
[----:B0-----:R-:W-:Y:S02]  /*0740*/  FMUL R34, R34, R3 ;  /* 0x0000000322227220 */ /* 0x001fe40000400000 */
[----:B------:R-:W0:Y:S01]  /*0750*/  LDC.64 R2, c[0x0][0x228] ;  /* 0x00008a00ff027b82 */ /* 0x000e220000000a00 */
[----:B-1----:R-:W-:-:S07]  /*0760*/  FMUL R24, R26, R7 ;  /* 0x000000071a187220 */ /* 0x002fce0000400000 */
[----:B------:R-:W1:Y:S01]  /*0770*/  LDC.64 R6, c[0x0][0x230] ;  /* 0x00008c00ff067b82 */ /* 0x000e620000000a00 */
[C---:B------:R-:W-:Y:S01]  /*0780*/  FMUL R14, R26.reuse, R19 ;  /* 0x000000131a0e7220 */ /* 0x040fe20000400000 */
[C---:B------:R-:W-:Y:S01]  /*0790*/  FMUL R22, R26.reuse, R22 ;  /* 0x000000161a167220 */ /* 0x040fe20000400000 */
[----:B--2---:R-:W-:Y:S01]  /*07a0*/  FMUL R27, R27, R30 ;  /* 0x0000001e1b1b7220 */ /* 0x004fe20000400000 */
[----:B------:R-:W-:Y:S01]  /*07b0*/  FMUL R26, R26, R11 ;  /* 0x0000000b1a1a7220 */ /* 0x000fe20000400000 */
[C---:B------:R-:W-:Y:S01]  /*07c0*/  FMUL R23, R25.reuse, R18 ;  /* 0x0000001219177220 */ /* 0x040fe20000400000 */
[C---:B------:R-:W-:Y:S01]  /*07d0*/  FMUL R11, R25.reuse, R16 ;  /* 0x00000010190b7220 */ /* 0x040fe20000400000 */
[----:B------:R-:W-:Y:S01]  /*07e0*/  FMUL R25, R25, R10 ;  /* 0x0000000a19197220 */ /* 0x000fe20000400000 */
[C---:B------:R-:W-:Y:S01]  /*07f0*/  FMUL R10, R34.reuse, R13 ;  /* 0x0000000d220a7220 */ /* 0x040fe20000400000 */
[C---:B------:R-:W-:Y:S01]  /*0800*/  FMUL R30, R34.reuse, R5 ;  /* 0x00000005221e7220 */ /* 0x040fe20000400000 */
[C---:B------:R-:W-:Y:S01]  /*0810*/  FMUL R32, R34.reuse, R21 ;  /* 0x0000001522207220 */ /* 0x040fe20000400000 */
[----:B------:R-:W-:Y:S01]  /*0820*/  FMUL R34, R34, R9 ;  /* 0x0000000922227220 */ /* 0x000fe20000400000 */
[C---:B------:R-:W-:Y:S01]  /*0830*/  FMUL R13, R27.reuse, R8 ;  /* 0x000000081b0d7220 */ /* 0x040fe20000400000 */
[----:B------:R-:W-:Y:S01]  /*0840*/  FMUL R31, R27, R4 ;  /* 0x000000041b1f7220 */ /* 0x000fe20000400000 */
[----:B------:R-:W-:-:S02]  /*0850*/  CS2R R16, SRZ ;  /* 0x0000000000107805 */ /* 0x000fc4000001ff00 */
[----:B------:R-:W-:Y:S02]  /*0860*/  CS2R R18, SRZ ;  /* 0x0000000000127805 */ /* 0x000fe4000001ff00 */
[----:B------:R-:W-:Y:S01]  /*0870*/  CS2R R4, SRZ ;  /* 0x0000000000047805 */ /* 0x000fe2000001ff00 */
[----:B0-----:R-:W-:-:S05]  /*0880*/  IMAD.WIDE R2, R29, 0x4, R2 ;  /* 0x000000041d027825 */ /* 0x001fca00078e0202 */
[----:B------:R0:W2:Y:S01]  /*0890*/  @!P0 LDG.E.EL.128 R16, desc[UR6][R2.64] ;  /* 0x0000000602108981 */ /* 0x0000a2000c2e1d00 */
[----:B-1----:R-:W-:Y:S01]  /*08a0*/  IMAD.WIDE R8, R29, 0x4, R6 ;  /* 0x000000041d087825 */ /* 0x002fe200078e0206 */
[----:B------:R-:W-:-:S06]  /*08b0*/  CS2R R6, SRZ ;  /* 0x0000000000067805 */ /* 0x000fcc000001ff00 */
[----:B------:R-:W2:Y:S01]  /*08c0*/  @!P0 LDG.E.EL.128 R4, desc[UR6][R8.64] ;  /* 0x0000000608048981 */ /* 0x000ea2000c2e1d00 */
[----:B0-----:R-:W0:Y:S01]  /*08d0*/  S2R R3, SR_TID.X ;  /* 0x0000000000037919 */ /* 0x001e220000002100 */
[----:B------:R-:W1:Y:S01]  /*08e0*/  S2UR UR5, SR_CgaCtaId ;  /* 0x00000000000579c3 */ /* 0x000e620000008800 */
[C---:B------:R-:W-:Y:S01]  /*08f0*/  FMUL R33, R27.reuse, R20 ;  /* 0x000000141b217220 */ /* 0x040fe20000400000 */
[----:B------:R-:W-:Y:S01]  /*0900*/  FMUL R21, R27, R12 ;  /* 0x0000000c1b157220 */ /* 0x000fe20000400000 */
[----:B------:R-:W-:Y:S02]  /*0910*/  UMOV UR4, 0x400 ;  /* 0x0000040000047882 */ /* 0x000fe40000000000 */
[----:B-1----:R-:W-:Y:S01]  /*0920*/  UPRMT UR4, UR5, 0x654, UR4 ;  /* 0x0000065405047896 */ /* 0x002fe20008000004 */
[----:B------:R-:W-:-:S04]  /*0930*/  ISETP.GE.AND P0, PT, R0, 0x3c1, PT ;  /* 0x000003c10000780c */ /* 0x000fc80003f06270 */
[----:B------:R-:W-:Y:S01]  /*0940*/  ISETP.LT.AND P6, PT, R28, 0x300, !P0 ;  /* 0x000003001c00780c */ /* 0x000fe200047c1270 */
[-CC-:B--2---:R-:W-:Y:S01]  /*0950*/  FFMA R13, R13, R16.reuse, R4.reuse ;  /* 0x000000100d0d7223 */ /* 0x184fe20000000004 */
[-CC-:B------:R-:W-:Y:S01]  /*0960*/  FFMA R12, R33, R16.reuse, R4.reuse ;  /* 0x00000010210c7223 */ /* 0x180fe20000000004 */
[-CC-:B------:R-:W-:Y:S01]  /*0970*/  FFMA R2, R31, R16.reuse, R4.reuse ;  /* 0x000000101f027223 */ /* 0x180fe20000000004 */
[----:B------:R-:W-:Y:S01]  /*0980*/  FFMA R4, R21, R16, R4 ;  /* 0x0000001015047223 */ /* 0x000fe20000000004 */
[-CC-:B------:R-:W-:Y:S01]  /*0990*/  FFMA R34, R34, R17.reuse, R5.reuse ;  /* 0x0000001122227223 */ /* 0x180fe20000000005 */
[-CC-:B------:R-:W-:Y:S01]  /*09a0*/  FFMA R32, R32, R17.reuse, R5.reuse ;  /* 0x0000001120207223 */ /* 0x180fe20000000005 */
[-CC-:B------:R-:W-:Y:S01]  /*09b0*/  FFMA R30, R30, R17.reuse, R5.reuse ;  /* 0x000000111e1e7223 */ /* 0x180fe20000000005 */
[----:B------:R-:W-:Y:S01]  /*09c0*/  FFMA R10, R10, R17, R5 ;  /* 0x000000110a0a7223 */ /* 0x000fe20000000005 */
[-CC-:B------:R-:W-:Y:S01]  /*09d0*/  FFMA R25, R25, R18.reuse, R6.reuse ;  /* 0x0000001219197223 */ /* 0x180fe20000000006 */
[-CC-:B------:R-:W-:Y:S01]  /*09e0*/  FFMA R11, R11, R18.reuse, R6.reuse ;  /* 0x000000120b0b7223 */ /* 0x180fe20000000006 */
[-CC-:B------:R-:W-:Y:S01]  /*09f0*/  FFMA R16, R15, R18.reuse, R6.reuse ;  /* 0x000000120f107223 */ /* 0x180fe20000000006 */
[----:B------:R-:W-:Y:S01]  /*0a00*/  FFMA R23, R23, R18, R6 ;  /* 0x0000001217177223 */ /* 0x000fe20000000006 */
[----:B0-----:R-:W-:Y:S01]  /*0a10*/  IMAD.SHL.U32 R5, R3, 0x100, RZ ;  /* 0x0000010003057824 */ /* 0x001fe200078e00ff */
[----:B------:R-:W-:-:S04]  /*0a20*/  SHF.R.U32.HI R18, RZ, 0x4, R3 ;  /* 0x00000004ff127819 */ /* 0x000fc80000011603 */
[----:B------:R-:W-:Y:S02]  /*0a30*/  SGXT.U32 R18, R18, 0x4 ;  /* 0x000000041212781a */ /* 0x000fe40000000000 */
[----:B------:R-:W-:-:S04]  /*0a40*/  LOP3.LUT R5, R5, 0xf00, RZ, 0xc0, !PT ;  /* 0x00000f0005057812 */ /* 0x000fc800078ec0ff */
[C---:B------:R-:W-:Y:S02]  /*0a50*/  LOP3.LUT R18, R5.reuse, R18, RZ, 0xfc, !PT ;  /* 0x0000001205127212 */ /* 0x040fe400078efcff */
[C---:B------:R-:W-:Y:S02]  /*0a60*/  LEA.HI R21, R5.reuse, UR4, RZ, 0x1c ;  /* 0x0000000405157c11 */ /* 0x040fe4000f8fe0ff */
[C---:B------:R-:W-:Y:S02]  /*0a70*/  LOP3.LUT R6, R5.reuse, 0x40, RZ, 0xfc, !PT ;  /* 0x0000004005067812 */ /* 0x040fe400078efcff */
[C---:B------:R-:W-:Y:S02]  /*0a80*/  LOP3.LUT R8, R5.reuse, 0x80, RZ, 0xfc, !PT ;  /* 0x0000008005087812 */ /* 0x040fe400078efcff */
[----:B------:R-:W-:Y:S02]  /*0a90*/  LOP3.LUT R9, R5, 0xc0, RZ, 0xfc, !PT ;  /* 0x000000c005097812 */ /* 0x000fe400078efcff */
[----:B------:R-:W-:Y:S01]  /*0aa0*/  LOP3.LUT R5, R28, 0x38, RZ, 0xfc, !PT ;  /* 0x000000381c057812 */ /* 0x000fe200078efcff */
[-CC-:B------:R-:W-:Y:S01]  /*0ab0*/  FFMA R26, R26, R19.reuse, R7.reuse ;  /* 0x000000131a1a7223 */ /* 0x180fe20000000007 */
[-CC-:B------:R-:W-:Y:S01]  /*0ac0*/  FFMA R22, R22, R19.reuse, R7.reuse ;  /* 0x0000001316167223 */ /* 0x180fe20000000007 */
[-CC-:B------:R-:W-:Y:S01]  /*0ad0*/  FFMA R20, R24, R19.reuse, R7.reuse ;  /* 0x0000001318147223 */ /* 0x180fe20000000007 */
[----:B------:R-:W-:Y:S01]  /*0ae0*/  FFMA R14, R14, R19, R7 ;  /* 0x000000130e0e7223 */ /* 0x000fe20000000007 */
[----:B------:R-:W-:Y:S01]  /*0af0*/  LEA.HI R7, R6, UR4, RZ, 0x1c ;  /* 0x0000000406077c11 */ /* 0x000fe2000f8fe0ff */
[----:B------:R-:W-:-:S04]  /*0b00*/  IMAD.HI R6, R5, 0x2aaaaaab, RZ ;  /* 0x2aaaaaab05067827 */ /* 0x000fc800078e02ff */
[----:B------:R-:W-:Y:S01]  /*0b10*/  IMAD R24, R18, 0x4, R7 ;  /* 0x0000000412187824 */ /* 0x000fe200078e0207 */
[----:B------:R-:W-:-:S04]  /*0b20*/  SHF.R.U32.HI R7, RZ, 0x1f, R6 ;  /* 0x0000001fff077819 */ /* 0x000fc80000011606 */
[----:B------:R-:W-:-:S05]  /*0b30*/  LEA.HI.SX32 R6, R6, R7, 0x1b ;  /* 0x0000000706067211 */ /* 0x000fca00078fdaff */
[----:B------:R-:W-:Y:S01]  /*0b40*/  IMAD R7, R6, -0xc0, R5 ;  /* 0xffffff4006077824 */ /* 0x000fe200078e0205 */
[----:B------:R-:W-:-:S03]  /*0b50*/  ISETP.LT.AND P2, PT, R5, 0x300, !P0 ;  /* 0x000003000500780c */ /* 0x000fc60004741270 */
[----:B------:R-:W-:-:S04]  /*0b60*/  IMAD R7, R7, 0x3c1, R0 ;  /* 0x000003c107077824 */ /* 0x000fc800078e0200 */
[----:B------:R-:W-:Y:S01]  /*0b70*/  IMAD R5, R6, 0x168600, R7 ;  /* 0x0016860006057824 */ /* 0x000fe200078e0207 */
[----:B------:R-:W-:-:S05]  /*0b80*/  LOP3.LUT R6, R28, 0x34, RZ, 0xfc, !PT ;  /* 0x000000341c067812 */ /* 0x000fca00078efcff */
[----:B------:R-:W-:Y:S01]  /*0b90*/  IMAD.HI R7, R6, 0x2aaaaaab, RZ ;  /* 0x2aaaaaab06077827 */ /* 0x000fe200078e02ff */
[----:B------:R-:W-:-:S04]  /*0ba0*/  LEA.HI R17, R8, UR4, RZ, 0x1c ;  /* 0x0000000408117c11 */ /* 0x000fc8000f8fe0ff */
[----:B------:R-:W-:Y:S02]  /*0bb0*/  SHF.R.U32.HI R8, RZ, 0x1f, R7 ;  /* 0x0000001fff087819 */ /* 0x000fe40000011607 */
[----:B------:R-:W-:Y:S02]  /*0bc0*/  LEA.HI R9, R9, UR4, RZ, 0x1c ;  /* 0x0000000409097c11 */ /* 0x000fe4000f8fe0ff */
[----:B------:R-:W-:Y:S01]  /*0bd0*/  LEA.HI.SX32 R7, R7, R8, 0x1b ;  /* 0x0000000807077211 */ /* 0x000fe200078fdaff */
[C---:B------:R-:W-:Y:S01]  /*0be0*/  IMAD R21, R18.reuse, 0x4, R21 ;  /* 0x0000000412157824 */ /* 0x040fe200078e0215 */
[----:B------:R-:W-:Y:S01]  /*0bf0*/  FSETP.GEU.AND P1, PT, R13, RZ, PT ;  /* 0x000000ff0d00720b */ /* 0x000fe20003f2e000 */
[C---:B------:R-:W-:Y:S02]  /*0c00*/  IMAD R17, R18.reuse, 0x4, R17 ;  /* 0x0000000412117824 */ /* 0x040fe400078e0211 */
[----:B------:R-:W-:Y:S02]  /*0c10*/  IMAD R18, R18, 0x4, R9 ;  /* 0x0000000412127824 */ /* 0x000fe400078e0209 */
[----:B------:R-:W-:Y:S01]  /*0c20*/  IMAD R9, R7, -0xc0, R6 ;  /* 0xffffff4007097824 */ /* 0x000fe200078e0206 */
[----:B------:R-:W-:-:S02]  /*0c30*/  FSEL R36, R13, RZ, P1 ;  /* 0x000000ff0d247208 */ /* 0x000fc40000800000 */
[----:B------:R-:W-:Y:S01]  /*0c40*/  ISETP.LT.AND P1, PT, R6, 0x300, !P0 ;  /* 0x000003000600780c */ /* 0x000fe20004721270 */
[----:B------:R-:W-:Y:S01]  /*0c50*/  IMAD R8, R9, 0x3c1, R0 ;  /* 0x000003c109087824 */ /* 0x000fe200078e0200 */
[----:B------:R-:W-:-:S03]  /*0c60*/  LOP3.LUT R6, R28, 0x20, RZ, 0xfc, !PT ;  /* 0x000000201c067812 */ /* 0x000fc600078efcff */
[----:B------:R-:W-:Y:S02]  /*0c70*/  IMAD R7, R7, 0x168600, R8 ;  /* 0x0016860007077824 */ /* 0x000fe400078e0208 */
[----:B------:R-:W-:-:S05]  /*0c80*/  IMAD.HI R8, R6, 0x2aaaaaab, RZ ;  /* 0x2aaaaaab06087827 */ /* 0x000fca00078e02ff */
[----:B------:R-:W-:Y:S02]  /*0c90*/  SHF.R.U32.HI R9, RZ, 0x1f, R8 ;  /* 0x0000001fff097819 */ /* 0x000fe40000011608 */
[----:B------:R-:W-:Y:S02]  /*0ca0*/  P2R R19, PR, RZ, 0x4 ;  /* 0x00000004ff137803 */ /* 0x000fe40000000000 */
[----:B------:R-:W-:Y:S02]  /*0cb0*/  LEA.HI.SX32 R9, R8, R9, 0x1b ;  /* 0x0000000908097211 */ /* 0x000fe400078fdaff */
[C---:B------:R-:W-:Y:S02]  /*0cc0*/  FSETP.GEU.AND P2, PT, R34.reuse, RZ, PT ;  /* 0x000000ff2200720b */ /* 0x040fe40003f4e000 */
[----:B------:R-:W-:Y:S01]  /*0cd0*/  FSETP.GEU.AND P3, PT, R25, RZ, PT ;  /* 0x000000ff1900720b */ /* 0x000fe20003f6e000 */
[----:B------:R-:W-:Y:S01]  /*0ce0*/  IMAD R13, R9, -0xc0, R6 ;  /* 0xffffff40090d7824 */ /* 0x000fe200078e0206 */
[----:B------:R-:W-:-:S02]  /*0cf0*/  FSEL R15, R34, RZ, P2 ;  /* 0x000000ff220f7208 */ /* 0x000fc40001000000 */
[----:B------:R-:W-:Y:S01]  /*0d00*/  ISETP.LT.AND P2, PT, R6, 0x300, !P0 ;  /* 0x000003000600780c */ /* 0x000fe20004741270 */
[----:B------:R-:W-:Y:S01]  /*0d10*/  IMAD R6, R13, 0x3c1, R0 ;  /* 0x000003c10d067824 */ /* 0x000fe200078e0200 */
[----:B------:R-:W-:Y:S02]  /*0d20*/  FSEL R8, R25, RZ, P3 ;  /* 0x000000ff19087208 */ /* 0x000fe40001800000 */
[----:B------:R-:W-:Y:S01]  /*0d30*/  FSETP.GEU.AND P4, PT, R26, RZ, PT ;  /* 0x000000ff1a00720b */ /* 0x000fe20003f8e000 */
[----:B------:R-:W-:Y:S01]  /*0d40*/  STS [R21], R36 ;  /* 0x0000002415007388 */ /* 0x000fe20000000800 */
[C---:B------:R-:W-:Y:S01]  /*0d50*/  FSETP.GEU.AND P3, PT, R12.reuse, RZ, PT ;  /* 0x000000ff0c00720b */ /* 0x040fe20003f6e000 */
[----:B------:R-:W-:Y:S02]  /*0d60*/  IMAD R9, R9, 0x168600, R6 ;  /* 0x0016860009097824 */ /* 0x000fe400078e0206 */
[----:B------:R0:W-:Y:S01]  /*0d70*/  STS [R24+0x100], R15 ;  /* 0x0001000f18007388 */ /* 0x0001e20000000800 */
[----:B------:R-:W-:-:S02]  /*0d80*/  FSEL R34, R12, RZ, P3 ;  /* 0x000000ff0c227208 */ /* 0x000fc40001800000 */
[----:B------:R-:W-:Y:S02]  /*0d90*/  FSETP.GEU.AND P3, PT, R11, RZ, PT ;  /* 0x000000ff0b00720b */ /* 0x000fe40003f6e000 */
[----:B------:R-:W-:Y:S02]  /*0da0*/  LOP3.LUT R6, R28, 0x30, RZ, 0xfc, !PT ;  /* 0x000000301c067812 */ /* 0x000fe400078efcff */
[----:B0-----:R-:W-:Y:S02]  /*0db0*/  FSEL R15, R26, RZ, P4 ;  /* 0x000000ff1a0f7208 */ /* 0x001fe40002000000 */
[C---:B------:R-:W-:Y:S01]  /*0dc0*/  FSETP.GEU.AND P4, PT, R32.reuse, RZ, PT ;  /* 0x000000ff2000720b */ /* 0x040fe20003f8e000 */
[----:B------:R0:W-:Y:S03]  /*0dd0*/  STS [R17+0x200], R8 ;  /* 0x0002000811007388 */ /* 0x0001e60000000800 */
[----:B------:R-:W-:-:S02]  /*0de0*/  FSEL R25, R32, RZ, P4 ;  /* 0x000000ff20197208 */ /* 0x000fc40002000000 */
[----:B------:R-:W-:Y:S01]  /*0df0*/  FSEL R32, R11, RZ, P3 ;  /* 0x000000ff0b207208 */ /* 0x000fe20001800000 */
[----:B------:R-:W-:Y:S01]  /*0e00*/  IMAD.HI R11, R6, 0x2aaaaaab, RZ ;  /* 0x2aaaaaab060b7827 */ /* 0x000fe200078e02ff */
[C---:B0-----:R-:W-:Y:S02]  /*0e10*/  LOP3.LUT R8, R28.reuse, 0x2c, RZ, 0xfc, !PT ;  /* 0x0000002c1c087812 */ /* 0x041fe400078efcff */
[----:B------:R-:W-:Y:S02]  /*0e20*/  LOP3.LUT R12, R28, 0x1c, RZ, 0xfc, !PT ;  /* 0x0000001c1c0c7812 */ /* 0x000fe400078efcff */
[----:B------:R-:W-:Y:S01]  /*0e30*/  SHF.R.U32.HI R26, RZ, 0x1f, R11 ;  /* 0x0000001fff1a7819 */ /* 0x000fe2000001160b */
[----:B------:R-:W-:Y:S01]  /*0e40*/  IMAD.HI R13, R8, 0x2aaaaaab, RZ ;  /* 0x2aaaaaab080d7827 */ /* 0x000fe200078e02ff */
[----:B------:R0:W-:Y:S02]  /*0e50*/  STS [R18+0x300], R15 ;  /* 0x0003000f12007388 */ /* 0x0001e40000000800 */
[----:B------:R-:W-:-:S02]  /*0e60*/  LEA.HI.SX32 R11, R11, R26, 0x1b ;  /* 0x0000001a0b0b7211 */ /* 0x000fc400078fdaff */
[----:B------:R-:W-:Y:S01]  /*0e70*/  SHF.R.U32.HI R26, RZ, 0x1f, R13 ;  /* 0x0000001fff1a7819 */ /* 0x000fe2000001160d */
[----:B0-----:R-:W-:-:S03]  /*0e80*/  IMAD.HI R15, R12, 0x2aaaaaab, RZ ;  /* 0x2aaaaaab0c0f7827 */ /* 0x001fc600078e02ff */
[----:B------:R-:W-:Y:S02]  /*0e90*/  LEA.HI.SX32 R13, R13, R26, 0x1b ;  /* 0x0000001a0d0d7211 */ /* 0x000fe400078fdaff */
[----:B------:R-:W-:Y:S01]  /*0ea0*/  SHF.R.U32.HI R26, RZ, 0x1f, R15 ;  /* 0x0000001fff1a7819 */ /* 0x000fe2000001160f */
[----:B------:R-:W-:Y:S01]  /*0eb0*/  STS [R21+0x40], R34 ;  /* 0x0000402215007388 */ /* 0x000fe20000000800 */
[----:B------:R-:W-:Y:S02]  /*0ec0*/  FSETP.GEU.AND P4, PT, R2, RZ, PT ;  /* 0x000000ff0200720b */ /* 0x000fe40003f8e000 */
[----:B------:R-:W-:Y:S01]  /*0ed0*/  LEA.HI.SX32 R15, R15, R26, 0x1b ;  /* 0x0000001a0f0f7211 */ /* 0x000fe200078fdaff */
[----:B------:R0:W-:Y:S01]  /*0ee0*/  STS [R24+0x140], R25 ;  /* 0x0001401918007388 */ /* 0x0001e20000000800 */
[----:B------:R-:W-:Y:S02]  /*0ef0*/  FSETP.GEU.AND P5, PT, R22, RZ, PT ;  /* 0x000000ff1600720b */ /* 0x000fe40003fae000 */
[----:B------:R-:W-:-:S02]  /*0f00*/  FSEL R2, R2, RZ, P4 ;  /* 0x000000ff02027208 */ /* 0x000fc40002000000 */
[----:B------:R-:W-:Y:S02]  /*0f10*/  FSETP.GEU.AND P4, PT, R16, RZ, PT ;  /* 0x000000ff1000720b */ /* 0x000fe40003f8e000 */
[----:B------:R-:W-:Y:S01]  /*0f20*/  ISETP.LT.AND P3, PT, R12, 0x300, !P0 ;  /* 0x000003000c00780c */ /* 0x000fe20004761270 */
[----:B0-----:R-:W-:-:S04]  /*0f30*/  IMAD R25, R15, -0xc0, R12 ;  /* 0xffffff400f197824 */ /* 0x001fc800078e020c */
[----:B------:R-:W-:Y:S01]  /*0f40*/  IMAD R12, R25, 0x3c1, R0 ;  /* 0x000003c1190c7824 */ /* 0x000fe200078e0200 */
[----:B------:R-:W-:Y:S02]  /*0f50*/  FSEL R25, R22, RZ, P5 ;  /* 0x000000ff16197208 */ /* 0x000fe40002800000 */
[----:B------:R-:W-:Y:S02]  /*0f60*/  FSETP.GEU.AND P5, PT, R30, RZ, PT ;  /* 0x000000ff1e00720b */ /* 0x000fe40003fae000 */
[----:B------:R-:W-:Y:S02]  /*0f70*/  FSEL R22, R16, RZ, P4 ;  /* 0x000000ff10167208 */ /* 0x000fe40002000000 */
[----:B------:R-:W-:Y:S01]  /*0f80*/  FSETP.GEU.AND P4, PT, R4, RZ, PT ;  /* 0x000000ff0400720b */ /* 0x000fe20003f8e000 */
[----:B------:R-:W-:Y:S01]  /*0f90*/  STS [R17+0x240], R32 ;  /* 0x0002402011007388 */ /* 0x000fe20000000800 */
[----:B------:R-:W-:Y:S01]  /*0fa0*/  FSEL R27, R30, RZ, P5 ;  /* 0x000000ff1e1b7208 */ /* 0x000fe20002800000 */
[----:B------:R-:W-:Y:S01]  /*0fb0*/  IMAD R15, R15, 0x168600, R12 ;  /* 0x001686000f0f7824 */ /* 0x000fe200078e020c */
[----:B------:R-:W-:Y:S01]  /*0fc0*/  FSEL R30, R4, RZ, P4 ;  /* 0x000000ff041e7208 */ /* 0x000fe20002000000 */
[----:B------:R0:W-:Y:S01]  /*0fd0*/  STS [R18+0x340], R25 ;  /* 0x0003401912007388 */ /* 0x0001e20000000800 */
[----:B------:R-:W-:-:S02]  /*0fe0*/  FSETP.GEU.AND P5, PT, R20, RZ, PT ;  /* 0x000000ff1400720b */ /* 0x000fc40003fae000 */
[C---:B------:R-:W-:Y:S01]  /*0ff0*/  LOP3.LUT R4, R28.reuse, 0x28, RZ, 0xfc, !PT ;  /* 0x000000281c047812 */ /* 0x040fe200078efcff */
[----:B------:R1:W-:Y:S01]  /*1000*/  STS [R21+0x80], R2 ;  /* 0x0000800215007388 */ /* 0x0003e20000000800 */
[----:B------:R-:W-:Y:S02]  /*1010*/  LOP3.LUT R12, R28, 0x24, RZ, 0xfc, !PT ;  /* 0x000000241c0c7812 */ /* 0x000fe400078efcff */
[----:B------:R-:W-:Y:S01]  /*1020*/  FSEL R29, R20, RZ, P5 ;  /* 0x000000ff141d7208 */ /* 0x000fe20002800000 */
[----:B------:R-:W-:Y:S01]  /*1030*/  STS [R24+0x180], R27 ;  /* 0x0001801b18007388 */ /* 0x000fe20000000800 */
[----:B------:R-:W-:Y:S01]  /*1040*/  FSETP.GEU.AND P5, PT, R10, RZ, PT ;  /* 0x000000ff0a00720b */ /* 0x000fe20003fae000 */
[----:B0-----:R-:W-:Y:S01]  /*1050*/  IMAD.HI R25, R4, 0x2aaaaaab, RZ ;  /* 0x2aaaaaab04197827 */ /* 0x001fe200078e02ff */
[----:B-1----:R-:W-:Y:S01]  /*1060*/  LOP3.LUT R2, R28, 0x18, RZ, 0xfc, !PT ;  /* 0x000000181c027812 */ /* 0x002fe200078efcff */
[----:B------:R0:W-:Y:S02]  /*1070*/  STS [R17+0x280], R22 ;  /* 0x0002801611007388 */ /* 0x0001e40000000800 */
[----:B------:R-:W-:Y:S01]  /*1080*/  IMAD.HI R16, R12, 0x2aaaaaab, RZ ;  /* 0x2aaaaaab0c107827 */ /* 0x000fe200078e02ff */
[----:B------:R-:W-:Y:S01]  /*1090*/  FSEL R31, R10, RZ, P5 ;  /* 0x000000ff0a1f7208 */ /* 0x000fe20002800000 */
[----:B------:R1:W-:Y:S01]  /*10a0*/  STS [R18+0x380], R29 ;  /* 0x0003801d12007388 */ /* 0x0003e20000000800 */
[----:B------:R-:W-:Y:S01]  /*10b0*/  SHF.R.U32.HI R10, RZ, 0x1f, R25 ;  /* 0x0000001fff0a7819 */ /* 0x000fe20000011619 */
[----:B0-----:R-:W-:Y:S01]  /*10c0*/  IMAD.HI R22, R2, 0x2aaaaaab, RZ ;  /* 0x2aaaaaab02167827 */ /* 0x001fe200078e02ff */
[----:B------:R-:W-:-:S02]  /*10d0*/  SHF.R.U32.HI R27, RZ, 0x1f, R16 ;  /* 0x0000001fff1b7819 */ /* 0x000fc40000011610 */
[----:B------:R-:W-:Y:S02]  /*10e0*/  FSETP.GEU.AND P4, PT, R23, RZ, PT ;  /* 0x000000ff1700720b */ /* 0x000fe40003f8e000 */
[----:B-1----:R-:W-:Y:S01]  /*10f0*/  SHF.R.U32.HI R29, RZ, 0x1f, R22 ;  /* 0x0000001fff1d7819 */ /* 0x002fe20000011616 */
[----:B------:R0:W-:Y:S01]  /*1100*/  STS [R21+0xc0], R30 ;  /* 0x0000c01e15007388 */ /* 0x0001e20000000800 */
[----:B------:R-:W-:Y:S02]  /*1110*/  LEA.HI.SX32 R25, R25, R10, 0x1b ;  /* 0x0000000a19197211 */ /* 0x000fe400078fdaff */
[----:B------:R-:W-:Y:S02]  /*1120*/  FSEL R10, R23, RZ, P4 ;  /* 0x000000ff170a7208 */ /* 0x000fe40002000000 */
[----:B------:R-:W-:Y:S02]  /*1130*/  FSETP.GEU.AND P4, PT, R14, RZ, PT ;  /* 0x000000ff0e00720b */ /* 0x000fe40003f8e000 */
[----:B0-----:R-:W-:-:S02]  /*1140*/  LEA.HI.SX32 R21, R16, R27, 0x1b ;  /* 0x0000001b10157211 */ /* 0x001fc400078fdaff */
[----:B------:R-:W-:Y:S02]  /*1150*/  LEA.HI.SX32 R27, R22, R29, 0x1b ;  /* 0x0000001d161b7211 */ /* 0x000fe400078fdaff */
[----:B------:R-:W-:Y:S02]  /*1160*/  LOP3.LUT R22, R28, 0x10, RZ, 0xfc, !PT ;  /* 0x000000101c167812 */ /* 0x000fe400078efcff */
[----:B------:R-:W-:Y:S02]  /*1170*/  FSEL R35, R14, RZ, P4 ;  /* 0x000000ff0e237208 */ /* 0x000fe40002000000 */
[----:B------:R-:W-:Y:S01]  /*1180*/  LOP3.LUT R14, R28, 0xc, RZ, 0xfc, !PT ;  /* 0x0000000c1c0e7812 */ /* 0x000fe200078efcff */
[----:B------:R-:W-:Y:S01]  /*1190*/  IMAD.HI R29, R22, 0x2aaaaaab, RZ ;  /* 0x2aaaaaab161d7827 */ /* 0x000fe200078e02ff */
[----:B------:R0:W-:Y:S01]  /*11a0*/  STS [R24+0x1c0], R31 ;  /* 0x0001c01f18007388 */ /* 0x0001e20000000800 */
[----:B------:R-:W-:Y:S02]  /*11b0*/  ISETP.LT.AND P4, PT, R2, 0x300, !P0 ;  /* 0x000003000200780c */ /* 0x000fe40004781270 */
[----:B------:R-:W-:Y:S01]  /*11c0*/  IMAD R33, R27, -0xc0, R2 ;  /* 0xffffff401b217824 */ /* 0x000fe200078e0202 */
[----:B------:R-:W-:Y:S01]  /*11d0*/  SHF.R.U32.HI R2, RZ, 0x1f, R29 ;  /* 0x0000001fff027819 */ /* 0x000fe2000001161d */
[----:B0-----:R-:W-:Y:S01]  /*11e0*/  IMAD.HI R31, R14, 0x2aaaaaab, RZ ;  /* 0x2aaaaaab0e1f7827 */ /* 0x001fe200078e02ff */
[----:B------:R-:W-:-:S02]  /*11f0*/  LOP3.LUT R24, R28, 0x8, RZ, 0xfc, !PT ;  /* 0x000000081c187812 */ /* 0x000fc400078efcff */
[----:B------:R-:W-:Y:S01]  /*1200*/  LEA.HI.SX32 R29, R29, R2, 0x1b ;  /* 0x000000021d1d7211 */ /* 0x000fe200078fdaff */
[----:B------:R-:W-:Y:S01]  /*1210*/  IMAD R16, R33, 0x3c1, R0 ;  /* 0x000003c121107824 */ /* 0x000fe200078e0200 */
[----:B------:R-:W-:Y:S01]  /*1220*/  SHF.R.U32.HI R2, RZ, 0x1f, R31 ;  /* 0x0000001fff027819 */ /* 0x000fe2000001161f */
[----:B------:R-:W-:Y:S01]  /*1230*/  IMAD.HI R33, R24, 0x2aaaaaab, RZ ;  /* 0x2aaaaaab18217827 */ /* 0x000fe200078e02ff */
[----:B------:R0:W-:Y:S02]  /*1240*/  STS [R17+0x2c0], R10 ;  /* 0x0002c00a11007388 */ /* 0x0001e40000000800 */
[----:B------:R-:W-:Y:S02]  /*1250*/  LEA.HI.SX32 R31, R31, R2, 0x1b ;  /* 0x000000021f1f7211 */ /* 0x000fe400078fdaff */
[----:B------:R-:W-:Y:S02]  /*1260*/  LOP3.LUT R2, R28, 0x4, RZ, 0xfc, !PT ;  /* 0x000000041c027812 */ /* 0x000fe400078efcff */
[----:B0-----:R-:W-:-:S04]  /*1270*/  SHF.R.U32.HI R10, RZ, 0x1f, R33 ;  /* 0x0000001fff0a7819 */ /* 0x001fc80000011621 */
[----:B------:R-:W-:Y:S01]  /*1280*/  LEA.HI.SX32 R33, R33, R10, 0x1b ;  /* 0x0000000a21217211 */ /* 0x000fe200078fdaff */
[----:B------:R-:W-:-:S05]  /*1290*/  IMAD.HI R10, R2, 0x2aaaaaab, RZ ;  /* 0x2aaaaaab020a7827 */ /* 0x000fca00078e02ff */
[----:B------:R-:W-:-:S04]  /*12a0*/  SHF.R.U32.HI R17, RZ, 0x1f, R10 ;  /* 0x0000001fff117819 */ /* 0x000fc8000001160a */
[----:B------:R-:W-:Y:S01]  /*12b0*/  LEA.HI.SX32 R17, R10, R17, 0x1b ;  /* 0x000000110a117211 */ /* 0x000fe200078fdaff */
[----:B------:R0:W-:Y:S01]  /*12c0*/  STS [R18+0x3c0], R35 ;  /* 0x0003c02312007388 */ /* 0x0001e20000000800 */
[----:B------:R-:W-:Y:S01]  /*12d0*/  BAR.SYNC.DEFER_BLOCKING 0x0 ;  /* 0x0000000000007b1d */ /* 0x000fe20000010000 */
[----:B------:R-:W-:Y:S02]  /*12e0*/  ISETP.LT.AND P5, PT, R2, 0x300, !P0 ;  /* 0x000003000200780c */ /* 0x000fe400047a1270 */
[----:B0-----:R-:W-:-:S04]  /*12f0*/  IMAD R35, R17, -0xc0, R2 ;  /* 0xffffff4011237824 */ /* 0x001fc800078e0202 */
[----:B------:R-:W-:-:S04]  /*1300*/  IMAD R2, R35, 0x3c1, R0 ;  /* 0x000003c123027824 */ /* 0x000fc800078e0200 */
[----:B------:R-:W-:Y:S02]  /*1310*/  IMAD R35, R17, 0x168600, R2 ;  /* 0x0016860011237824 */ /* 0x000fe400078e0202 */
[----:B------:R-:W-:-:S05]  /*1320*/  IMAD.HI R2, R28, 0x2aaaaaab, RZ ;  /* 0x2aaaaaab1c027827 */ /* 0x000fca00078e02ff */
[----:B------:R-:W-:-:S04]  /*1330*/  SHF.R.U32.HI R17, RZ, 0x1f, R2 ;  /* 0x0000001fff117819 */ /* 0x000fc80000011602 */
[----:B------:R-:W-:-:S05]  /*1340*/  LEA.HI.SX32 R17, R2, R17, 0x1b ;  /* 0x0000001102117211 */ /* 0x000fca00078fdaff */
[----:B------:R-:W-:-:S04]  /*1350*/  IMAD R37, R17, -0xc0, R28 ;  /* 0xffffff4011257824 */ /* 0x000fc800078e021c */
[----:B------:R-:W-:-:S04]  /*1360*/  IMAD R2, R37, 0x3c1, R0 ;  /* 0x000003c125027824 */ /* 0x000fc800078e0200 */
[----:B------:R-:W-:Y:S01]  /*1370*/  IMAD R17, R17, 0x168600, R2 ;  /* 0x0016860011117824 */ /* 0x000fe200078e0202 */
[----:B------:R-:W-:-:S04]  /*1380*/  SHF.R.U32.HI R2, RZ, 0x4, R3 ;  /* 0x00000004ff027819 */ /* 0x000fc80000011603 */
[----:B------:R-:W-:Y:S02]  /*1390*/  LOP3.LUT R2, R2, 0xc, RZ, 0xc0, !PT ;  /* 0x0000000c02027812 */ /* 0x000fe400078ec0ff */
[----:B------:R-:W-:-:S03]  /*13a0*/  LOP3.LUT R10, R3, 0xff, RZ, 0xc0, !PT ;  /* 0x000000ff030a7812 */ /* 0x000fc600078ec0ff */
[----:B------:R-:W-:-:S04]  /*13b0*/  VIADD R3, R2, UR4 ;  /* 0x0000000402037c36 */ /* 0x000fc80008000000 */
[----:B------:R-:W-:Y:S02]  /*13c0*/  IMAD R18, R10, 0x4, R3 ;  /* 0x000000040a127824 */ /* 0x000fe400078e0203 */
[----:B------:R-:W0:Y:S03]  /*13d0*/  LDC.64 R2, c[0x0][0x238] ;  /* 0x00008e00ff027b82 */ /* 0x000e260000000a00 */
[----:B------:R-:W1:Y:S01]  /*13e0*/  LDS R37, [R18] ;  /* 0x0000000012257984 */ /* 0x000e620000000800 */
[----:B------:R-:W-:Y:S01]  /*13f0*/  IMAD R27, R27, 0x168600, R16 ;  /* 0x001686001b1b7824 */ /* 0x000fe200078e0210 */
[----:B------:R-:W-:-:S05]  /*1400*/  LOP3.LUT R20, R28, 0x14, RZ, 0xfc, !PT ;  /* 0x000000141c147812 */ /* 0x000fca00078efcff */
[----:B------:R-:W-:-:S04]  /*1410*/  IMAD.HI R26, R20, 0x2aaaaaab, RZ ;  /* 0x2aaaaaab141a7827 */ /* 0x000fc800078e02ff */
[----:B0-----:R-:W-:Y:S01]  /*1420*/  IMAD.WIDE R16, R17, 0x4, R2 ;  /* 0x0000000411107825 */ /* 0x001fe200078e0202 */
[----:B------:R-:W-:-:S04]  /*1430*/  SHF.R.U32.HI R23, RZ, 0x1f, R26 ;  /* 0x0000001fff177819 */ /* 0x000fc8000001161a */
[----:B-1----:R0:W-:Y:S01]  /*1440*/  @P6 STG.E desc[UR6][R16.64], R37 ;  /* 0x0000002510006986 */ /* 0x0021e2000c101906 */
[----:B------:R-:W-:Y:S02]  /*1450*/  ISETP.NE.AND P6, PT, R19, RZ, PT ;  /* 0x000000ff1300720c */ /* 0x000fe40003fc5270 */
[----:B------:R-:W-:-:S04]  /*1460*/  LOP3.LUT R19, R10, 0x100, RZ, 0xfc, !PT ;  /* 0x000001000a137812 */ /* 0x000fc800078efcff */
[----:B------:R-:W-:-:S04]  /*1470*/  SHF.R.U32.HI R19, RZ, 0x4, R19 ;  /* 0x00000004ff137819 */ /* 0x000fc80000011613 */
[----:B------:R-:W-:Y:S02]  /*1480*/  LOP3.LUT R19, R19, 0x1c, RZ, 0xc0, !PT ;  /* 0x0000001c13137812 */ /* 0x000fe400078ec0ff */
[----:B------:R-:W-:-:S03]  /*1490*/  LEA.HI.SX32 R23, R26, R23, 0x1b ;  /* 0x000000171a177211 */ /* 0x000fc600078fdaff */
[----:B------:R-:W-:-:S04]  /*14a0*/  VIADD R19, R19, UR4 ;  /* 0x0000000413137c36 */ /* 0x000fc80008000000 */
[----:B------:R-:W-:Y:S02]  /*14b0*/  IMAD R26, R10, 0x4, R19 ;  /* 0x000000040a1a7824 */ /* 0x000fe400078e0213 */
[----:B------:R-:W-:-:S04]  /*14c0*/  IMAD.WIDE R18, R35, 0x4, R2 ;  /* 0x0000000423127825 */ /* 0x000fc800078e0202 */
[----:B------:R-:W-:Y:S01]  /*14d0*/  IMAD R35, R33, -0xc0, R24 ;  /* 0xffffff4021237824 */ /* 0x000fe200078e0218 */
[----:B------:R-:W1:Y:S03]  /*14e0*/  LDS R26, [R26+0x400] ;  /* 0x000400001a1a7984 */ /* 0x000e660000000800 */
[----:B0-----:R-:W-:-:S04]  /*14f0*/  IMAD R16, R35, 0x3c1, R0 ;  /* 0x000003c123107824 */ /* 0x001fc800078e0200 */
[----:B------:R-:W-:Y:S01]  /*1500*/  IMAD R17, R33, 0x168600, R16 ;  /* 0x0016860021117824 */ /* 0x000fe200078e0210 */
[----:B------:R-:W-:-:S04]  /*1510*/  LOP3.LUT R16, R10, 0x200, RZ, 0xfc, !PT ;  /* 0x000002000a107812 */ /* 0x000fc800078efcff */
[----:B------:R-:W-:-:S04]  /*1520*/  SHF.R.U32.HI R16, RZ, 0x4, R16 ;  /* 0x00000004ff107819 */ /* 0x000fc80000011610 */
[----:B------:R-:W-:-:S05]  /*1530*/  LOP3.LUT R16, R16, 0x2c, RZ, 0xc0, !PT ;  /* 0x0000002c10107812 */ /* 0x000fca00078ec0ff */
[----:B------:R-:W-:-:S04]  /*1540*/  VIADD R33, R16, UR4 ;  /* 0x0000000410217c36 */ /* 0x000fc80008000000 */
[----:B------:R-:W-:-:S06]  /*1550*/  IMAD R33, R10, 0x4, R33 ;  /* 0x000000040a217824 */ /* 0x000fcc00078e0221 */
[----:B------:R-:W0:Y:S04]  /*1560*/  LDS R33, [R33+0x800] ;  /* 0x0008000021217984 */ /* 0x000e280000000800 */
[----:B-1----:R1:W-:Y:S01]  /*1570*/  @P5 STG.E desc[UR6][R18.64], R26 ;  /* 0x0000001a12005986 */ /* 0x0023e2000c101906 */
[----:B------:R-:W-:Y:S01]  /*1580*/  ISETP.LT.AND P5, PT, R24, 0x300, !P0 ;  /* 0x000003001800780c */ /* 0x000fe200047a1270 */
[----:B------:R-:W-:-:S04]  /*1590*/  IMAD.WIDE R16, R17, 0x4, R2 ;  /* 0x0000000411107825 */ /* 0x000fc800078e0202 */
[----:B-1----:R-:W-:-:S08]  /*15a0*/  IMAD R19, R31, -0xc0, R14 ;  /* 0xffffff401f137824 */ /* 0x002fd000078e020e */
[----:B0-----:R-:W-:Y:S01]  /*15b0*/  @P5 STG.E desc[UR6][R16.64], R33 ;  /* 0x0000002110005986 */ /* 0x001fe2000c101906 */
[----:B------:R-:W-:Y:S01]  /*15c0*/  ISETP.LT.AND P5, PT, R14, 0x300, !P0 ;  /* 0x000003000e00780c */ /* 0x000fe200047a1270 */
[----:B------:R-:W-:-:S04]  /*15d0*/  IMAD R14, R19, 0x3c1, R0 ;  /* 0x000003c1130e7824 */ /* 0x000fc800078e0200 */
[----:B------:R-:W-:Y:S01]  /*15e0*/  IMAD R31, R31, 0x168600, R14 ;  /* 0x001686001f1f7824 */ /* 0x000fe200078e020e */
[----:B------:R-:W-:-:S04]  /*15f0*/  LOP3.LUT R14, R10, 0x300, RZ, 0xfc, !PT ;  /* 0x000003000a0e7812 */ /* 0x000fc800078efcff */
[----:B------:R-:W-:-:S04]  /*1600*/  SHF.R.U32.HI R14, RZ, 0x4, R14 ;  /* 0x00000004ff0e7819 */ /* 0x000fc8000001160e */
[----:B------:R-:W-:-:S05]  /*1610*/  LOP3.LUT R14, R14, 0x3c, RZ, 0xc0, !PT ;  /* 0x0000003c0e0e7812 */ /* 0x000fca00078ec0ff */
[----:B------:R-:W-:-:S04]  /*1620*/  VIADD R19, R14, UR4 ;  /* 0x000000040e137c36 */ /* 0x000fc80008000000 */
[----:B------:R-:W-:Y:S02]  /*1630*/  IMAD R18, R10, 0x4, R19 ;  /* 0x000000040a127824 */ /* 0x000fe400078e0213 */
[----:B------:R-:W-:-:S03]  /*1640*/  IMAD R19, R29, -0xc0, R22 ;  /* 0xffffff401d137824 */ /* 0x000fc600078e0216 */
[----:B------:R0:W1:Y:S01]  /*1650*/  LDS R35, [R18+0xc00] ;  /* 0x000c000012237984 */ /* 0x0000620000000800 */
[----:B------:R-:W-:-:S04]  /*1660*/  IMAD R14, R19, 0x3c1, R0 ;  /* 0x000003c1130e7824 */ /* 0x000fc800078e0200 */
[----:B------:R-:W-:Y:S01]  /*1670*/  IMAD R29, R29, 0x168600, R14 ;  /* 0x001686001d1d7824 */ /* 0x000fe200078e020e */
[----:B------:R-:W-:-:S04]  /*1680*/  LOP3.LUT R14, R10, 0x400, RZ, 0xfc, !PT ;  /* 0x000004000a0e7812 */ /* 0x000fc800078efcff */
[----:B------:R-:W-:-:S04]  /*1690*/  SHF.R.U32.HI R14, RZ, 0x4, R14 ;  /* 0x00000004ff0e7819 */ /* 0x000fc8000001160e */
[----:B------:R-:W-:-:S05]  /*16a0*/  LOP3.LUT R14, R14, 0x4c, RZ, 0xc0, !PT ;  /* 0x0000004c0e0e7812 */ /* 0x000fca00078ec0ff */
[----:B------:R-:W-:-:S04]  /*16b0*/  VIADD R19, R14, UR4 ;  /* 0x000000040e137c36 */ /* 0x000fc80008000000 */
[----:B0-----:R-:W-:Y:S02]  /*16c0*/  IMAD R18, R10, 0x4, R19 ;  /* 0x000000040a127824 */ /* 0x001fe400078e0213 */
[----:B------:R-:W-:-:S03]  /*16d0*/  IMAD.WIDE R16, R31, 0x4, R2 ;  /* 0x000000041f107825 */ /* 0x000fc600078e0202 */
[----:B------:R-:W0:Y:S01]  /*16e0*/  LDS R31, [R18+0x1000] ;  /* 0x00100000121f7984 */ /* 0x000e220000000800 */
[----:B------:R-:W-:-:S04]  /*16f0*/  IMAD R19, R23, -0xc0, R20 ;  /* 0xffffff4017137824 */ /* 0x000fc800078e0214 */
[----:B------:R-:W-:Y:S01]  /*1700*/  IMAD R14, R19, 0x3c1, R0 ;  /* 0x000003c1130e7824 */ /* 0x000fe200078e0200 */
[----:B-1----:R1:W-:Y:S01]  /*1710*/  @P5 STG.E desc[UR6][R16.64], R35 ;  /* 0x0000002310005986 */ /* 0x0023e2000c101906 */
[----:B------:R-:W-:Y:S02]  /*1720*/  ISETP.LT.AND P5, PT, R22, 0x300, !P0 ;  /* 0x000003001600780c */ /* 0x000fe400047a1270 */
[----:B------:R-:W-:Y:S01]  /*1730*/  IMAD R23, R23, 0x168600, R14 ;  /* 0x0016860017177824 */ /* 0x000fe200078e020e */
[C---:B------:R-:W-:Y:S02]  /*1740*/  LOP3.LUT R14, R10.reuse, 0x500, RZ, 0xfc, !PT ;  /* 0x000005000a0e7812 */ /* 0x040fe400078efcff */
[----:B------:R-:W-:Y:S02]  /*1750*/  LOP3.LUT R19, R10, 0x600, RZ, 0xfc, !PT ;  /* 0x000006000a137812 */ /* 0x000fe400078efcff */
[----:B------:R-:W-:Y:S01]  /*1760*/  SHF.R.U32.HI R14, RZ, 0x4, R14 ;  /* 0x00000004ff0e7819 */ /* 0x000fe2000001160e */
[----:B-1----:R-:W-:-:S03]  /*1770*/  IMAD.WIDE R16, R29, 0x4, R2 ;  /* 0x000000041d107825 */ /* 0x002fc600078e0202 */
[----:B------:R-:W-:Y:S02]  /*1780*/  LOP3.LUT R14, R14, 0x5c, RZ, 0xc0, !PT ;  /* 0x0000005c0e0e7812 */ /* 0x000fe400078ec0ff */
[----:B------:R-:W-:-:S04]  /*1790*/  SHF.R.U32.HI R19, RZ, 0x4, R19 ;  /* 0x00000004ff137819 */ /* 0x000fc80000011613 */
[----:B------:R-:W-:Y:S01]  /*17a0*/  LOP3.LUT R19, R19, 0x6c, RZ, 0xc0, !PT ;  /* 0x0000006c13137812 */ /* 0x000fe200078ec0ff */
[----:B0-----:R0:W-:Y:S01]  /*17b0*/  @P5 STG.E desc[UR6][R16.64], R31 ;  /* 0x0000001f10005986 */ /* 0x0011e2000c101906 */
[----:B------:R-:W-:Y:S02]  /*17c0*/  ISETP.LT.AND P5, PT, R20, 0x300, !P0 ;  /* 0x000003001400780c */ /* 0x000fe400047a1270 */
[----:B------:R-:W-:-:S04]  /*17d0*/  LOP3.LUT R20, R10, 0x700, RZ, 0xfc, !PT ;  /* 0x000007000a147812 */ /* 0x000fc800078efcff */
[----:B------:R-:W-:Y:S02]  /*17e0*/  SHF.R.U32.HI R20, RZ, 0x4, R20 ;  /* 0x00000004ff147819 */ /* 0x000fe40000011614 */
[----:B0-----:R-:W-:Y:S01]  /*17f0*/  IADD3 R17, R14, UR4, RZ ;  /* 0x000000040e117c10 */ /* 0x001fe2000fffe0ff */
[----:B------:R-:W-:Y:S01]  /*1800*/  VIADD R19, R19, UR4 ;  /* 0x0000000413137c36 */ /* 0x000fe20008000000 */
[----:B------:R-:W-:-:S03]  /*1810*/  LOP3.LUT R14, R20, 0x7c, RZ, 0xc0, !PT ;  /* 0x0000007c140e7812 */ /* 0x000fc600078ec0ff */
[----:B------:R-:W-:Y:S02]  /*1820*/  IMAD R20, R10, 0x4, R17 ;  /* 0x000000040a147824 */ /* 0x000fe400078e0211 */
[----:B------:R-:W-:Y:S02]  /*1830*/  VIADD R17, R14, UR4 ;  /* 0x000000040e117c36 */ /* 0x000fe40008000000 */
[C---:B------:R-:W-:Y:S01]  /*1840*/  IMAD R22, R10.reuse, 0x4, R19 ;  /* 0x000000040a167824 */ /* 0x040fe200078e0213 */
[----:B------:R0:W1:Y:S01]  /*1850*/  LDS R29, [R20+0x1400] ;  /* 0x00140000141d7984 */ /* 0x0000620000000800 */
[----:B------:R-:W-:-:S03]  /*1860*/  IMAD R24, R10, 0x4, R17 ;  /* 0x000000040a187824 */ /* 0x000fc600078e0211 */
[----:B------:R2:W3:Y:S04]  /*1870*/  LDS R31, [R22+0x1800] ;  /* 0x00180000161f7984 */ /* 0x0004e80000000800 */
[----:B------:R4:W5:Y:S01]  /*1880*/  LDS R33, [R24+0x1c00] ;  /* 0x001c000018217984 */ /* 0x0009620000000800 */
[----:B------:R-:W-:Y:S01]  /*1890*/  LOP3.LUT R14, R10, 0x800, RZ, 0xfc, !PT ;  /* 0x000008000a0e7812 */ /* 0x000fe200078efcff */
[----:B------:R-:W-:-:S03]  /*18a0*/  IMAD.WIDE R16, R23, 0x4, R2 ;  /* 0x0000000417107825 */ /* 0x000fc600078e0202 */
[----:B------:R-:W-:-:S04]  /*18b0*/  SHF.R.U32.HI R23, RZ, 0x4, R14 ;  /* 0x00000004ff177819 */ /* 0x000fc8000001160e */
[----:B------:R-:W-:Y:S01]  /*18c0*/  LOP3.LUT R23, R23, 0x8c, RZ, 0xc0, !PT ;  /* 0x0000008c17177812 */ /* 0x000fe200078ec0ff */
[--C-:B------:R-:W-:Y:S01]  /*18d0*/  IMAD.WIDE R18, R27, 0x4, R2.reuse ;  /* 0x000000041b127825 */ /* 0x100fe200078e0202 */
[C---:B0-----:R-:W-:Y:S02]  /*18e0*/  LOP3.LUT R20, R10.reuse, 0x900, RZ, 0xfc, !PT ;  /* 0x000009000a147812 */ /* 0x041fe400078efcff */
[C---:B--2---:R-:W-:Y:S01]  /*18f0*/  LOP3.LUT R22, R10.reuse, 0xa00, RZ, 0xfc, !PT ;  /* 0x00000a000a167812 */ /* 0x044fe200078efcff */
[----:B------:R-:W-:Y:S01]  /*1900*/  VIADD R23, R23, UR4 ;  /* 0x0000000417177c36 */ /* 0x000fe20008000000 */
[C---:B----4-:R-:W-:Y:S01]  /*1910*/  LOP3.LUT R24, R10.reuse, 0xb00, RZ, 0xfc, !PT ;  /* 0x00000b000a187812 */ /* 0x050fe200078efcff */
[----:B------:R-:W-:Y:S01]  /*1920*/  IMAD.WIDE R14, R15, 0x4, R2 ;  /* 0x000000040f0e7825 */ /* 0x000fe200078e0202 */
[C---:B------:R-:W-:Y:S02]  /*1930*/  LOP3.LUT R26, R10.reuse, 0xe00, RZ, 0xfc, !PT ;  /* 0x00000e000a1a7812 */ /* 0x040fe400078efcff */
[----:B------:R-:W-:Y:S01]  /*1940*/  SHF.R.U32.HI R20, RZ, 0x4, R20 ;  /* 0x00000004ff147819 */ /* 0x000fe20000011614 */
[----:B------:R-:W-:Y:S01]  /*1950*/  IMAD R23, R10, 0x4, R23 ;  /* 0x000000040a177824 */ /* 0x000fe200078e0217 */
[----:B------:R-:W-:-:S02]  /*1960*/  SHF.R.U32.HI R22, RZ, 0x4, R22 ;  /* 0x00000004ff167819 */ /* 0x000fc40000011616 */
[----:B------:R-:W-:Y:S02]  /*1970*/  SHF.R.U32.HI R24, RZ, 0x4, R24 ;  /* 0x00000004ff187819 */ /* 0x000fe40000011618 */
[----:B------:R-:W-:Y:S01]  /*1980*/  SHF.R.U32.HI R26, RZ, 0x4, R26 ;  /* 0x00000004ff1a7819 */ /* 0x000fe2000001161a */
[----:B------:R-:W0:Y:S04]  /*1990*/  LDS R27, [R23+0x2000] ;  /* 0x00200000171b7984 */ /* 0x000e280000000800 */
[----:B-1----:R1:W-:Y:S01]  /*19a0*/  @P5 STG.E desc[UR6][R16.64], R29 ;  /* 0x0000001d10005986 */ /* 0x0023e2000c101906 */
[----:B------:R-:W-:-:S03]  /*19b0*/  LOP3.LUT R20, R20, 0x9c, RZ, 0xc0, !PT ;  /* 0x0000009c14147812 */ /* 0x000fc600078ec0ff */
[----:B---3--:R2:W-:Y:S01]  /*19c0*/  @P4 STG.E desc[UR6][R18.64], R31 ;  /* 0x0000001f12004986 */ /* 0x0085e2000c101906 */
[----:B------:R-:W-:Y:S02]  /*19d0*/  LOP3.LUT R22, R22, 0xac, RZ, 0xc0, !PT ;  /* 0x000000ac16167812 */ /* 0x000fe400078ec0ff */
[C---:B-1----:R-:W-:Y:S02]  /*19e0*/  LOP3.LUT R16, R10.reuse, 0xc00, RZ, 0xfc, !PT ;  /* 0x00000c000a107812 */ /* 0x042fe400078efcff */
[C---:B------:R-:W-:Y:S02]  /*19f0*/  LOP3.LUT R17, R10.reuse, 0xd00, RZ, 0xfc, !PT ;  /* 0x00000d000a117812 */ /* 0x040fe400078efcff */
[----:B--2---:R-:W-:Y:S02]  /*1a00*/  LOP3.LUT R18, R10, 0xf00, RZ, 0xfc, !PT ;  /* 0x00000f000a127812 */ /* 0x004fe400078efcff */
[----:B------:R-:W-:Y:S02]  /*1a10*/  SHF.R.U32.HI R16, RZ, 0x4, R16 ;  /* 0x00000004ff107819 */ /* 0x000fe40000011610 */
[----:B------:R-:W-:Y:S01]  /*1a20*/  SHF.R.U32.HI R17, RZ, 0x4, R17 ;  /* 0x00000004ff117819 */ /* 0x000fe20000011611 */
[----:B-----5:R1:W-:Y:S01]  /*1a30*/  @P3 STG.E desc[UR6][R14.64], R33 ;  /* 0x000000210e003986 */ /* 0x0203e2000c101906 */
[----:B------:R-:W-:-:S02]  /*1a40*/  LOP3.LUT R24, R24, 0xbc, RZ, 0xc0, !PT ;  /* 0x000000bc18187812 */ /* 0x000fc400078ec0ff */
[----:B------:R-:W-:Y:S02]  /*1a50*/  LOP3.LUT R16, R16, 0xcc, RZ, 0xc0, !PT ;  /* 0x000000cc10107812 */ /* 0x000fe400078ec0ff */
[----:B------:R-:W-:Y:S01]  /*1a60*/  LOP3.LUT R26, R26, 0xec, RZ, 0xc0, !PT ;  /* 0x000000ec1a1a7812 */ /* 0x000fe200078ec0ff */
[----:B------:R-:W-:Y:S01]  /*1a70*/  VIADD R19, R24, UR4 ;  /* 0x0000000418137c36 */ /* 0x000fe20008000000 */
[----:B------:R-:W-:Y:S02]  /*1a80*/  IADD3 R29, R16, UR4, RZ ;  /* 0x00000004101d7c10 */ /* 0x000fe4000fffe0ff */
[----:B-1----:R-:W-:Y:S02]  /*1a90*/  SHF.R.U32.HI R14, RZ, 0x4, R18 ;  /* 0x00000004ff0e7819 */ /* 0x002fe40000011612 */
[----:B------:R-:W-:Y:S01]  /*1aa0*/  LOP3.LUT R18, R17, 0xdc, RZ, 0xc0, !PT ;  /* 0x000000dc11127812 */ /* 0x000fe200078ec0ff */
[----:B------:R-:W-:Y:S02]  /*1ab0*/  VIADD R15, R20, UR4 ;  /* 0x00000004140f7c36 */ /* 0x000fe40008000000 */
[----:B------:R-:W-:-:S02]  /*1ac0*/  VIADD R17, R22, UR4 ;  /* 0x0000000416117c36 */ /* 0x000fc40008000000 */
[----:B------:R-:W-:Y:S02]  /*1ad0*/  VIADD R31, R18, UR4 ;  /* 0x00000004121f7c36 */ /* 0x000fe40008000000 */
[----:B------:R-:W-:Y:S02]  /*1ae0*/  IMAD R15, R10, 0x4, R15 ;  /* 0x000000040a0f7824 */ /* 0x000fe400078e020f */
[----:B------:R-:W-:Y:S02]  /*1af0*/  VIADD R33, R26, UR4 ;  /* 0x000000041a217c36 */ /* 0x000fe40008000000 */
[C---:B------:R-:W-:Y:S01]  /*1b00*/  IMAD R20, R10.reuse, 0x4, R17 ;  /* 0x000000040a147824 */ /* 0x040fe200078e0211 */
[----:B------:R1:W2:Y:S01]  /*1b10*/  LDS R23, [R15+0x2400] ;  /* 0x002400000f177984 */ /* 0x0002a20000000800 */
[C---:B------:R-:W-:Y:S02]  /*1b20*/  IMAD R19, R10.reuse, 0x4, R19 ;  /* 0x000000040a137824 */ /* 0x040fe400078e0213 */
[----:B------:R-:W-:-:S02]  /*1b30*/  IMAD R18, R10, 0x4, R29 ;  /* 0x000000040a127824 */ /* 0x000fc400078e021d */
[C---:B------:R-:W-:Y:S01]  /*1b40*/  IMAD R17, R10.reuse, 0x4, R31 ;  /* 0x000000040a117824 */ /* 0x040fe200078e021f */
[----:B------:R-:W3:Y:S01]  /*1b50*/  LDS R20, [R20+0x2800] ;  /* 0x0028000014147984 */ /* 0x000ee20000000800 */
[----:B------:R-:W-:-:S03]  /*1b60*/  IMAD R16, R10, 0x4, R33 ;  /* 0x000000040a107824 */ /* 0x000fc600078e0221 */
[----:B------:R-:W4:Y:S04]  /*1b70*/  LDS R19, [R19+0x2c00] ;  /* 0x002c000013137984 */ /* 0x000f280000000800 */
[----:B------:R-:W5:Y:S04]  /*1b80*/  LDS R18, [R18+0x3000] ;  /* 0x0030000012127984 */ /* 0x000f680000000800 */
[----:B------:R-:W2:Y:S04]  /*1b90*/  LDS R17, [R17+0x3400] ;  /* 0x0034000011117984 */ /* 0x000ea80000000800 */
[----:B------:R-:W2:Y:S01]  /*1ba0*/  LDS R16, [R16+0x3800] ;  /* 0x0038000010107984 */ /* 0x000ea20000000800 */
[----:B------:R-:W-:-:S05]  /*1bb0*/  LOP3.LUT R14, R14, 0xfc, RZ, 0xc0, !PT ;  /* 0x000000fc0e0e7812 */ /* 0x000fca00078ec0ff */
[----:B------:R-:W-:Y:S02]  /*1bc0*/  VIADD R29, R14, UR4 ;  /* 0x000000040e1d7c36 */ /* 0x000fe40008000000 */
[----:B-1----:R-:W-:Y:S01]  /*1bd0*/  IMAD.WIDE R14, R9, 0x4, R2 ;  /* 0x00000004090e7825 */ /* 0x002fe200078e0202 */
[----:B------:R-:W-:-:S03]  /*1be0*/  ISETP.LT.AND P5, PT, R12, 0x300, !P0 ;  /* 0x000003000c00780c */ /* 0x000fc600047a1270 */
[----:B------:R-:W-:Y:S02]  /*1bf0*/  IMAD R9, R21, -0xc0, R12 ;  /* 0xffffff4015097824 */ /* 0x000fe400078e020c */
[----:B------:R-:W-:Y:S02]  /*1c00*/  IMAD R10, R10, 0x4, R29 ;  /* 0x000000040a0a7824 */ /* 0x000fe400078e021d */
[----:B------:R-:W-:Y:S02]  /*1c10*/  IMAD R31, R25, -0xc0, R4 ;  /* 0xffffff40191f7824 */ /* 0x000fe400078e0204 */
[----:B------:R-:W-:Y:S02]  /*1c20*/  IMAD R12, R9, 0x3c1, R0 ;  /* 0x000003c1090c7824 */ /* 0x000fe400078e0200 */
[----:B------:R-:W-:Y:S01]  /*1c30*/  IMAD R29, R13, -0xc0, R8 ;  /* 0xffffff400d1d7824 */ /* 0x000fe200078e0208 */
[----:B0-----:R0:W-:Y:S01]  /*1c40*/  @P2 STG.E desc[UR6][R14.64], R27 ;  /* 0x0000001b0e002986 */ /* 0x0011e2000c101906 */
[----:B------:R-:W-:Y:S01]  /*1c50*/  IMAD R9, R11, -0xc0, R6 ;  /* 0xffffff400b097824 */ /* 0x000fe200078e0206 */
[----:B------:R-:W-:Y:S01]  /*1c60*/  ISETP.LT.AND P4, PT, R4, 0x300, !P0 ;  /* 0x000003000400780c */ /* 0x000fe20004781270 */
[----:B------:R-:W-:Y:S01]  /*1c70*/  IMAD R4, R31, 0x3c1, R0 ;  /* 0x000003c11f047824 */ /* 0x000fe200078e0200 */
[----:B------:R-:W-:Y:S01]  /*1c80*/  ISETP.LT.AND P2, PT, R6, 0x300, !P0 ;  /* 0x000003000600780c */ /* 0x000fe20004741270 */
[----:B------:R-:W-:Y:S01]  /*1c90*/  IMAD R21, R21, 0x168600, R12 ;  /* 0x0016860015157824 */ /* 0x000fe200078e020c */
[----:B------:R-:W-:Y:S01]  /*1ca0*/  ISETP.LT.AND P3, PT, R8, 0x300, !P0 ;  /* 0x000003000800780c */ /* 0x000fe20004761270 */
[--C-:B------:R-:W-:Y:S01]  /*1cb0*/  IMAD R6, R29, 0x3c1, R0.reuse ;  /* 0x000003c11d067824 */ /* 0x100fe200078e0200 */
[----:B------:R-:W-:Y:S01]  /*1cc0*/  LOP3.LUT R28, R28, 0x3c, RZ, 0xfc, !PT ;  /* 0x0000003c1c1c7812 */ /* 0x000fe200078efcff */
[----:B------:R-:W-:-:S02]  /*1cd0*/  IMAD R12, R9, 0x3c1, R0 ;  /* 0x000003c1090c7824 */ /* 0x000fc400078e0200 */
[----:B------:R-:W-:Y:S01]  /*1ce0*/  IMAD R25, R25, 0x168600, R4 ;  /* 0x0016860019197824 */ /* 0x000fe200078e0204 */
[----:B------:R-:W-:Y:S01]  /*1cf0*/  ISETP.LT.AND P0, PT, R28, 0x300, !P0 ;  /* 0x000003001c00780c */ /* 0x000fe20004701270 */
[----:B0-----:R-:W-:Y:S02]  /*1d00*/  IMAD R15, R13, 0x168600, R6 ;  /* 0x001686000d0f7824 */ /* 0x001fe400078e0206 */
[----:B------:R-:W-:Y:S02]  /*1d10*/  IMAD R11, R11, 0x168600, R12 ;  /* 0x001686000b0b7824 */ /* 0x000fe400078e020c */
[----:B------:R-:W-:-:S04]  /*1d20*/  IMAD.WIDE R8, R21, 0x4, R2 ;  /* 0x0000000415087825 */ /* 0x000fc800078e0202 */
[--C-:B------:R-:W-:Y:S01]  /*1d30*/  IMAD.WIDE R12, R25, 0x4, R2.reuse ;  /* 0x00000004190c7825 */ /* 0x100fe200078e0202 */
[----:B--2---:R0:W-:Y:S03]  /*1d40*/  @P5 STG.E desc[UR6][R8.64], R23 ;  /* 0x0000001708005986 */ /* 0x0041e6000c101906 */
[--C-:B------:R-:W-:Y:S01]  /*1d50*/  IMAD.WIDE R14, R15, 0x4, R2.reuse ;  /* 0x000000040f0e7825 */ /* 0x100fe200078e0202 */
[----:B---3--:R0:W-:Y:S03]  /*1d60*/  @P4 STG.E desc[UR6][R12.64], R20 ;  /* 0x000000140c004986 */ /* 0x0081e6000c101906 */
[--C-:B------:R-:W-:Y:S01]  /*1d70*/  IMAD.WIDE R24, R11, 0x4, R2.reuse ;  /* 0x000000040b187825 */ /* 0x100fe200078e0202 */
[----:B----4-:R0:W-:Y:S03]  /*1d80*/  @P3 STG.E desc[UR6][R14.64], R19 ;  /* 0x000000130e003986 */ /* 0x0101e6000c101906 */
[--C-:B------:R-:W-:Y:S01]  /*1d90*/  IMAD.WIDE R6, R7, 0x4, R2.reuse ;  /* 0x0000000407067825 */ /* 0x100fe200078e0202 */
[----:B-----5:R0:W-:Y:S03]  /*1da0*/  @P2 STG.E desc[UR6][R24.64], R18 ;  /* 0x0000001218002986 */ /* 0x0201e6000c101906 */
[----:B------:R-:W-:Y:S01]  /*1db0*/  IMAD.WIDE R4, R5, 0x4, R2 ;  /* 0x0000000405047825 */ /* 0x000fe200078e0202 */
[----:B------:R0:W-:Y:S04]  /*1dc0*/  @P1 STG.E desc[UR6][R6.64], R17 ;  /* 0x0000001106001986 */ /* 0x0001e8000c101906 */
[----:B------:R0:W-:Y:S02]  /*1dd0*/  @P6 STG.E desc[UR6][R4.64], R16 ;  /* 0x0000001004006986 */ /* 0x0001e4000c101906 */
[----:B0-----:R-:W-:Y:S05]  /*1de0*/  @!P0 EXIT ;  /* 0x000000000000894d */ /* 0x001fea0003800000 */
[----:B0-----:R-:W0:Y:S01]  /*1df0*/  LDS R9, [R10+0x3c00] ;  /* 0x003c00000a097984 */ /* 0x001e220000000800 */
[----:B------:R-:W-:-:S05]  /*1e00*/  IMAD.HI R4, R28, 0x2aaaaaab, RZ ;  /* 0x2aaaaaab1c047827 */ /* 0x000fca00078e02ff */
[----:B------:R-:W-:-:S04]  /*1e10*/  SHF.R.U32.HI R5, RZ, 0x1f, R4 ;  /* 0x0000001fff057819 */ /* 0x000fc80000011604 */
[----:B------:R-:W-:-:S05]  /*1e20*/  LEA.HI.SX32 R5, R4, R5, 0x1b ;  /* 0x0000000504057211 */ /* 0x000fca00078fdaff */
[----:B------:R-:W-:-:S04]  /*1e30*/  IMAD R7, R5, -0xc0, R28 ;  /* 0xffffff4005077824 */ /* 0x000fc800078e021c */
[----:B------:R-:W-:-:S04]  /*1e40*/  IMAD R0, R7, 0x3c1, R0 ;  /* 0x000003c107007824 */ /* 0x000fc800078e0200 */
[----:B------:R-:W-:-:S04]  /*1e50*/  IMAD R5, R5, 0x168600, R0 ;  /* 0x0016860005057824 */ /* 0x000fc800078e0200 */
[----:B------:R-:W-:-:S05]  /*1e60*/  IMAD.WIDE R2, R5, 0x4, R2 ;  /* 0x0000000405027825 */ /* 0x000fca00078e0202 */
[----:B0-----:R-:W-:Y:S01]  /*1e70*/  STG.E desc[UR6][R2.64], R9 ;  /* 0x0000000902007986 */ /* 0x001fe2000c101906 */
[----:B------:R-:W-:Y:S05]  /*1e80*/  EXIT ;  /* 0x000000000000794d */ /* 0x000fea0003800000 */
.L_x_0:
[----:B------:R-:W-:-:S00]  /*1e90*/  BRA `(.L_x_0) ;  /* 0xfffffffc00fc7947 */ /* 0x000fc0000383ffff */
[----:B------:R-:W-:-:S00]  /*1ea0*/  NOP ;  /* 0x0000000000007918 */ /* 0x000fc00000000000 */
        /* <DEDUP_REMOVED lines=13> */
.L_x_1:


//--------------------- .nv.global.init           --------------------------
	.section	.nv.global.init,"aw",@progbits
.nv.global.init:
	.type		_$_str,@object
	.size		_$_str,(_$_str_$_2 - _$_str)
_$_str:
        /*0000*/ 	.byte	0x5f, 0x5f, 0x43, 0x55, 0x44, 0x41, 0x5f, 0x46, 0x54, 0x5a, 0x00
	.type		_$_str_$_2,@object
	.size		_$_str_$_2,(.L_1 - _$_str_$_2)
_$_str_$_2:
        /*000b*/ 	.byte	0x5f, 0x5f, 0x43, 0x55, 0x44, 0x41, 0x5f, 0x50, 0x52, 0x45, 0x43, 0x5f, 0x53, 0x51, 0x52, 0x54
        /*001b*/ 	.byte	0x00
.L_1:


//--------------------- .nv.shared.triton_poi_fused__native_batch_norm_legit_no_training_relu_9 --------------------------
	.section	.nv.shared.triton_poi_fused__native_batch_norm_legit_no_training_relu_9,"aw",@nobits
	.sectionflags	@""
	.align	16
	.zero		1024


//--------------------- .nv.constant0.triton_poi_fused__native_batch_norm_legit_no_training_relu_9 --------------------------
	.section	.nv.constant0.triton_poi_fused__native_batch_norm_legit_no_training_relu_9,"a",@progbits
	.sectionflags	@""
	.align	4
.nv.constant0.triton_poi_fused__native_batch_norm_legit_no_training_relu_9:
	.zero		584
